//
// Generated by NVIDIA NVVM Compiler
//
// Compiler Build ID: CL-36424714
// Cuda compilation tools, release 13.0, V13.0.88
// Based on NVVM 20.0.0
//

.version 9.0
.target sm_100
.address_size 64

	// .globl	_Z14rgb2grayKernelPhS_jj

.visible .entry _Z14rgb2grayKernelPhS_jj(
	.param .u64 .ptr .align 1 _Z14rgb2grayKernelPhS_jj_param_0,
	.param .u64 .ptr .align 1 _Z14rgb2grayKernelPhS_jj_param_1,
	.param .u32 _Z14rgb2grayKernelPhS_jj_param_2,
	.param .u32 _Z14rgb2grayKernelPhS_jj_param_3
)
{
	.reg .pred 	%p<4>;
	.reg .b16 	%rs<4>;
	.reg .b32 	%r<18>;
	.reg .b64 	%rd<13>;
	.reg .b64 	%fd<7>;

	ld.param.u64 	%rd1, [_Z14rgb2grayKernelPhS_jj_param_0];
	ld.param.u64 	%rd2, [_Z14rgb2grayKernelPhS_jj_param_1];
	ld.param.u32 	%r4, [_Z14rgb2grayKernelPhS_jj_param_2];
	ld.param.u32 	%r5, [_Z14rgb2grayKernelPhS_jj_param_3];
	mov.u32 	%r6, %ctaid.x;
	mov.u32 	%r7, %ntid.x;
	mov.u32 	%r8, %tid.x;
	mad.lo.s32 	%r1, %r6, %r7, %r8;
	mov.u32 	%r9, %ctaid.y;
	mov.u32 	%r10, %ntid.y;
	mov.u32 	%r11, %tid.y;
	mad.lo.s32 	%r12, %r9, %r10, %r11;
	setp.ge.u32 	%p1, %r1, %r5;
	setp.ge.u32 	%p2, %r12, %r4;
	or.pred  	%p3, %p1, %p2;
	@%p3 bra 	$L__BB0_2;
	cvta.to.global.u64 	%rd3, %rd1;
	cvta.to.global.u64 	%rd4, %rd2;
	mad.lo.s32 	%r13, %r4, %r1, %r12;
	mul.lo.s32 	%r14, %r13, 3;
	cvt.u64.u32 	%rd5, %r14;
	add.s64 	%rd6, %rd3, %rd5;
	ld.global.u8 	%rs1, [%rd6];
	add.s32 	%r15, %r14, 1;
	cvt.u64.u32 	%rd7, %r15;
	add.s64 	%rd8, %rd3, %rd7;
	ld.global.u8 	%rs2, [%rd8];
	add.s32 	%r16, %r14, 2;
	cvt.u64.u32 	%rd9, %r16;
	add.s64 	%rd10, %rd3, %rd9;
	ld.global.u8 	%rs3, [%rd10];
	cvt.rn.f64.u16 	%fd1, %rs1;
	cvt.rn.f64.u16 	%fd2, %rs2;
	mul.f64 	%fd3, %fd2, 0d3FE2C8B439581062;
	fma.rn.f64 	%fd4, %fd1, 0d3FD322D0E5604189, %fd3;
	cvt.rn.f64.u16 	%fd5, %rs3;
	fma.rn.f64 	%fd6, %fd5, 0d3FBD2F1A9FBE76C9, %fd4;
	cvt.rzi.u32.f64 	%r17, %fd6;
	cvt.u64.u32 	%rd11, %r13;
	add.s64 	%rd12, %rd4, %rd11;
	st.global.u8 	[%rd12], %r17;
$L__BB0_2:
	ret;

}
	// .globl	_Z10blurKernelPhS_jj
.visible .entry _Z10blurKernelPhS_jj(
	.param .u64 .ptr .align 1 _Z10blurKernelPhS_jj_param_0,
	.param .u64 .ptr .align 1 _Z10blurKernelPhS_jj_param_1,
	.param .u32 _Z10blurKernelPhS_jj_param_2,
	.param .u32 _Z10blurKernelPhS_jj_param_3
)
{
	.reg .pred 	%p<95>;
	.reg .b32 	%r<218>;
	.reg .b32 	%f<4>;
	.reg .b64 	%rd<49>;

	ld.param.u64 	%rd3, [_Z10blurKernelPhS_jj_param_0];
	ld.param.u64 	%rd2, [_Z10blurKernelPhS_jj_param_1];
	ld.param.u32 	%r106, [_Z10blurKernelPhS_jj_param_2];
	ld.param.u32 	%r107, [_Z10blurKernelPhS_jj_param_3];
	cvta.to.global.u64 	%rd1, %rd3;
	mov.u32 	%r108, %ctaid.x;
	mov.u32 	%r109, %ntid.x;
	mov.u32 	%r110, %tid.x;
	mad.lo.s32 	%r1, %r108, %r109, %r110;
	mov.u32 	%r111, %ctaid.y;
	mov.u32 	%r112, %ntid.y;
	mov.u32 	%r113, %tid.y;
	mad.lo.s32 	%r2, %r111, %r112, %r113;
	setp.ge.u32 	%p7, %r2, %r106;
	setp.ge.u32 	%p8, %r1, %r107;
	or.pred  	%p9, %p7, %p8;
	@%p9 bra 	$L__BB1_46;
	add.s32 	%r116, %r2, -10;
	setp.gt.u32 	%p10, %r2, 9;
	setp.lt.u32 	%p11, %r116, %r106;
	and.pred  	%p1, %p10, %p11;
	add.s32 	%r117, %r2, -9;
	setp.gt.u32 	%p12, %r2, 8;
	setp.lt.u32 	%p13, %r117, %r106;
	and.pred  	%p2, %p12, %p13;
	add.s32 	%r118, %r2, -7;
	setp.gt.u32 	%p14, %r2, 6;
	setp.lt.u32 	%p15, %r118, %r106;
	and.pred  	%p3, %p14, %p15;
	add.s32 	%r3, %r2, -1;
	add.s32 	%r4, %r2, 2;
	add.s32 	%r5, %r2, 3;
	add.s32 	%r6, %r2, 4;
	add.s32 	%r7, %r2, 5;
	add.s32 	%r8, %r2, 6;
	add.s32 	%r9, %r2, 7;
	add.s32 	%r10, %r2, 8;
	add.s32 	%r11, %r2, 9;
	add.s32 	%r12, %r2, 10;
	add.s32 	%r119, %r1, -10;
	mad.lo.s32 	%r172, %r106, %r119, %r116;
	mov.b32 	%r175, -10;
	mov.b32 	%r177, 0;
	mov.u32 	%r171, %r1;
	mov.u32 	%r176, %r177;
$L__BB1_2:
	add.s32 	%r120, %r171, -10;
	setp.gt.s32 	%p16, %r120, -1;
	setp.lt.u32 	%p17, %r120, %r107;
	and.pred  	%p4, %p16, %p17;
	and.pred  	%p18, %p4, %p1;
	not.pred 	%p19, %p18;
	@%p19 bra 	$L__BB1_4;
	add.s32 	%r177, %r177, 1;
	cvt.u64.u32 	%rd4, %r172;
	add.s64 	%rd5, %rd1, %rd4;
	ld.global.u8 	%r121, [%rd5];
	add.s32 	%r176, %r176, %r121;
$L__BB1_4:
	and.pred  	%p20, %p4, %p2;
	not.pred 	%p21, %p20;
	@%p21 bra 	$L__BB1_6;
	add.s32 	%r177, %r177, 1;
	add.s32 	%r122, %r172, 1;
	cvt.u64.u32 	%rd6, %r122;
	add.s64 	%rd7, %rd1, %rd6;
	ld.global.u8 	%r123, [%rd7];
	add.s32 	%r176, %r176, %r123;
$L__BB1_6:
	setp.gt.u32 	%p22, %r2, 7;
	add.s32 	%r124, %r2, -8;
	setp.lt.u32 	%p23, %r124, %r106;
	and.pred  	%p24, %p22, %p23;
	and.pred  	%p26, %p4, %p24;
	not.pred 	%p27, %p26;
	@%p27 bra 	$L__BB1_8;
	add.s32 	%r177, %r177, 1;
	add.s32 	%r125, %r172, 2;
	cvt.u64.u32 	%rd8, %r125;
	add.s64 	%rd9, %rd1, %rd8;
	ld.global.u8 	%r126, [%rd9];
	add.s32 	%r176, %r176, %r126;
$L__BB1_8:
	and.pred  	%p28, %p4, %p3;
	not.pred 	%p29, %p28;
	@%p29 bra 	$L__BB1_10;
	add.s32 	%r177, %r177, 1;
	add.s32 	%r127, %r172, 3;
	cvt.u64.u32 	%rd10, %r127;
	add.s64 	%rd11, %rd1, %rd10;
	ld.global.u8 	%r128, [%rd11];
	add.s32 	%r176, %r176, %r128;
$L__BB1_10:
	setp.gt.u32 	%p30, %r2, 5;
	add.s32 	%r129, %r2, -6;
	setp.lt.u32 	%p31, %r129, %r106;
	and.pred  	%p32, %p30, %p31;
	and.pred  	%p34, %p4, %p32;
	not.pred 	%p35, %p34;
	@%p35 bra 	$L__BB1_12;
	add.s32 	%r177, %r177, 1;
	add.s32 	%r130, %r172, 4;
	cvt.u64.u32 	%rd12, %r130;
	add.s64 	%rd13, %rd1, %rd12;
	ld.global.u8 	%r131, [%rd13];
	add.s32 	%r176, %r176, %r131;
$L__BB1_12:
	setp.gt.u32 	%p36, %r2, 4;
	add.s32 	%r132, %r2, -5;
	setp.lt.u32 	%p37, %r132, %r106;
	and.pred  	%p38, %p36, %p37;
	and.pred  	%p40, %p4, %p38;
	not.pred 	%p41, %p40;
	@%p41 bra 	$L__BB1_14;
	add.s32 	%r177, %r177, 1;
	add.s32 	%r133, %r172, 5;
	cvt.u64.u32 	%rd14, %r133;
	add.s64 	%rd15, %rd1, %rd14;
	ld.global.u8 	%r134, [%rd15];
	add.s32 	%r176, %r176, %r134;
$L__BB1_14:
	setp.gt.u32 	%p42, %r2, 3;
	add.s32 	%r135, %r2, -4;
	setp.lt.u32 	%p43, %r135, %r106;
	and.pred  	%p44, %p42, %p43;
	and.pred  	%p46, %p4, %p44;
	not.pred 	%p47, %p46;
	@%p47 bra 	$L__BB1_16;
	add.s32 	%r177, %r177, 1;
	add.s32 	%r136, %r172, 6;
	cvt.u64.u32 	%rd16, %r136;
	add.s64 	%rd17, %rd1, %rd16;
	ld.global.u8 	%r137, [%rd17];
	add.s32 	%r176, %r176, %r137;
$L__BB1_16:
	setp.gt.u32 	%p48, %r2, 2;
	add.s32 	%r138, %r2, -3;
	setp.lt.u32 	%p49, %r138, %r106;
	and.pred  	%p50, %p48, %p49;
	and.pred  	%p52, %p4, %p50;
	not.pred 	%p53, %p52;
	@%p53 bra 	$L__BB1_18;
	add.s32 	%r177, %r177, 1;
	add.s32 	%r139, %r172, 7;
	cvt.u64.u32 	%rd18, %r139;
	add.s64 	%rd19, %rd1, %rd18;
	ld.global.u8 	%r140, [%rd19];
	add.s32 	%r176, %r176, %r140;
$L__BB1_18:
	setp.gt.u32 	%p54, %r2, 1;
	add.s32 	%r141, %r2, -2;
	setp.lt.u32 	%p55, %r141, %r106;
	and.pred  	%p56, %p54, %p55;
	and.pred  	%p58, %p4, %p56;
	not.pred 	%p59, %p58;
	@%p59 bra 	$L__BB1_20;
	add.s32 	%r177, %r177, 1;
	add.s32 	%r142, %r172, 8;
	cvt.u64.u32 	%rd20, %r142;
	add.s64 	%rd21, %rd1, %rd20;
	ld.global.u8 	%r143, [%rd21];
	add.s32 	%r176, %r176, %r143;
$L__BB1_20:
	setp.ge.u32 	%p60, %r3, %r106;
	not.pred 	%p61, %p4;
	or.pred  	%p62, %p61, %p60;
	@%p62 bra 	$L__BB1_22;
	add.s32 	%r177, %r177, 1;
	add.s32 	%r144, %r172, 9;
	cvt.u64.u32 	%rd22, %r144;
	add.s64 	%rd23, %rd1, %rd22;
	ld.global.u8 	%r145, [%rd23];
	add.s32 	%r176, %r176, %r145;
$L__BB1_22:
	mov.pred 	%p94, 0;
	@%p61 bra 	$L__BB1_24;
	add.s32 	%r146, %r2, 1;
	setp.lt.u32 	%p94, %r146, %r106;
	add.s32 	%r177, %r177, 1;
	add.s32 	%r147, %r172, 10;
	cvt.u64.u32 	%rd24, %r147;
	add.s64 	%rd25, %rd1, %rd24;
	ld.global.u8 	%r148, [%rd25];
	add.s32 	%r176, %r176, %r148;
$L__BB1_24:
	not.pred 	%p65, %p94;
	@%p65 bra 	$L__BB1_26;
	add.s32 	%r177, %r177, 1;
	add.s32 	%r149, %r172, 11;
	cvt.u64.u32 	%rd26, %r149;
	add.s64 	%rd27, %rd1, %rd26;
	ld.global.u8 	%r150, [%rd27];
	add.s32 	%r176, %r176, %r150;
$L__BB1_26:
	setp.ge.u32 	%p66, %r4, %r106;
	not.pred 	%p67, %p4;
	or.pred  	%p68, %p67, %p66;
	@%p68 bra 	$L__BB1_28;
	add.s32 	%r177, %r177, 1;
	add.s32 	%r151, %r172, 12;
	cvt.u64.u32 	%rd28, %r151;
	add.s64 	%rd29, %rd1, %rd28;
	ld.global.u8 	%r152, [%rd29];
	add.s32 	%r176, %r176, %r152;
$L__BB1_28:
	setp.ge.u32 	%p69, %r5, %r106;
	not.pred 	%p70, %p4;
	or.pred  	%p71, %p70, %p69;
	@%p71 bra 	$L__BB1_30;
	add.s32 	%r177, %r177, 1;
	add.s32 	%r153, %r172, 13;
	cvt.u64.u32 	%rd30, %r153;
	add.s64 	%rd31, %rd1, %rd30;
	ld.global.u8 	%r154, [%rd31];
	add.s32 	%r176, %r176, %r154;
$L__BB1_30:
	setp.ge.u32 	%p72, %r6, %r106;
	not.pred 	%p73, %p4;
	or.pred  	%p74, %p73, %p72;
	@%p74 bra 	$L__BB1_32;
	add.s32 	%r177, %r177, 1;
	add.s32 	%r155, %r172, 14;
	cvt.u64.u32 	%rd32, %r155;
	add.s64 	%rd33, %rd1, %rd32;
	ld.global.u8 	%r156, [%rd33];
	add.s32 	%r176, %r176, %r156;
$L__BB1_32:
	setp.ge.u32 	%p75, %r7, %r106;
	not.pred 	%p76, %p4;
	or.pred  	%p77, %p76, %p75;
	@%p77 bra 	$L__BB1_34;
	add.s32 	%r177, %r177, 1;
	add.s32 	%r157, %r172, 15;
	cvt.u64.u32 	%rd34, %r157;
	add.s64 	%rd35, %rd1, %rd34;
	ld.global.u8 	%r158, [%rd35];
	add.s32 	%r176, %r176, %r158;
$L__BB1_34:
	setp.ge.u32 	%p78, %r8, %r106;
	not.pred 	%p79, %p4;
	or.pred  	%p80, %p79, %p78;
	@%p80 bra 	$L__BB1_36;
	add.s32 	%r177, %r177, 1;
	add.s32 	%r159, %r172, 16;
	cvt.u64.u32 	%rd36, %r159;
	add.s64 	%rd37, %rd1, %rd36;
	ld.global.u8 	%r160, [%rd37];
	add.s32 	%r176, %r176, %r160;
$L__BB1_36:
	setp.ge.u32 	%p81, %r9, %r106;
	not.pred 	%p82, %p4;
	or.pred  	%p83, %p82, %p81;
	@%p83 bra 	$L__BB1_38;
	add.s32 	%r177, %r177, 1;
	add.s32 	%r161, %r172, 17;
	cvt.u64.u32 	%rd38, %r161;
	add.s64 	%rd39, %rd1, %rd38;
	ld.global.u8 	%r162, [%rd39];
	add.s32 	%r176, %r176, %r162;
$L__BB1_38:
	setp.ge.u32 	%p84, %r10, %r106;
	not.pred 	%p85, %p4;
	or.pred  	%p86, %p85, %p84;
	@%p86 bra 	$L__BB1_40;
	add.s32 	%r177, %r177, 1;
	add.s32 	%r163, %r172, 18;
	cvt.u64.u32 	%rd40, %r163;
	add.s64 	%rd41, %rd1, %rd40;
	ld.global.u8 	%r164, [%rd41];
	add.s32 	%r176, %r176, %r164;
$L__BB1_40:
	setp.ge.u32 	%p87, %r11, %r106;
	not.pred 	%p88, %p4;
	or.pred  	%p89, %p88, %p87;
	@%p89 bra 	$L__BB1_42;
	add.s32 	%r177, %r177, 1;
	add.s32 	%r165, %r172, 19;
	cvt.u64.u32 	%rd42, %r165;
	add.s64 	%rd43, %rd1, %rd42;
	ld.global.u8 	%r166, [%rd43];
	add.s32 	%r176, %r176, %r166;
$L__BB1_42:
	setp.ge.u32 	%p90, %r12, %r106;
	or.pred  	%p92, %p88, %p90;
	@%p92 bra 	$L__BB1_44;
	add.s32 	%r177, %r177, 1;
	add.s32 	%r167, %r172, 20;
	cvt.u64.u32 	%rd44, %r167;
	add.s64 	%rd45, %rd1, %rd44;
	ld.global.u8 	%r168, [%rd45];
	add.s32 	%r176, %r176, %r168;
$L__BB1_44:
	add.s32 	%r175, %r175, 1;
	add.s32 	%r172, %r172, %r106;
	add.s32 	%r171, %r171, 1;
	setp.ne.s32 	%p93, %r175, 11;
	@%p93 bra 	$L__BB1_2;
	cvt.rn.f32.s32 	%f1, %r176;
	cvt.rn.f32.s32 	%f2, %r177;
	div.rn.f32 	%f3, %f1, %f2;
	cvt.rzi.u32.f32 	%r169, %f3;
	mad.lo.s32 	%r170, %r106, %r1, %r2;
	cvt.u64.u32 	%rd46, %r170;
	cvta.to.global.u64 	%rd47, %rd2;
	add.s64 	%rd48, %rd47, %rd46;
	st.global.u8 	[%rd48], %r169;
$L__BB1_46:
	ret;

}


// ===== COMPILED SASS (sm_100) =====

	.target	sm_100

	.elftype	@"ET_EXEC"


//--------------------- .note.nv.tkinfo           --------------------------
	.section	.note.nv.tkinfo,"",@"SHT_NOTE"
	.sectionflags	@"SHF_NOTE_NV_TKINFO"
	.tkinfo
        /*0018*/ 	.word	0x00000002
        /*0030*/ 	.string	""
        /*0030*/ 	.string	"ptxas"
        /*0030*/ 	.string	"Cuda compilation tools, release 13.0, V13.0.88"
        /*0030*/ 	.string	"Build cuda_13.0.r13.0/compiler.36424714_0"
        /*0030*/ 	.string	"-arch sm_100 -m 64 "



//--------------------- .note.nv.cuinfo           --------------------------
	.section	.note.nv.cuinfo,"",@"SHT_NOTE"
	.sectionflags	@"SHF_NOTE_NV_CUINFO"
        /*0018*/ 	.short	0x0002
        /*001a*/ 	.short	0x0064
        /*001c*/ 	.short	0x0082
	.zero		2


//--------------------- .nv.info                  --------------------------
	.section	.nv.info,"",@"SHT_CUDA_INFO"
	.align	4


	//----- nvinfo : EIATTR_REGCOUNT
	.align		4
        /*0000*/ 	.byte	0x04, 0x2f
        /*0002*/ 	.short	(.L_1 - .L_0)
	.align		4
.L_0:
        /*0004*/ 	.word	index@(_Z14rgb2grayKernelPhS_jj)
        /*0008*/ 	.word	0x0000000f


	//----- nvinfo : EIATTR_FRAME_SIZE
	.align		4
.L_1:
        /*000c*/ 	.byte	0x04, 0x11
        /*000e*/ 	.short	(.L_3 - .L_2)
	.align		4
.L_2:
        /*0010*/ 	.word	index@(_Z14rgb2grayKernelPhS_jj)
        /*0014*/ 	.word	0x00000000


	//----- nvinfo : EIATTR_REGCOUNT
	.align		4
.L_3:
        /*0018*/ 	.byte	0x04, 0x2f
        /*001a*/ 	.short	(.L_5 - .L_4)
	.align		4
.L_4:
        /*001c*/ 	.word	index@(_Z10blurKernelPhS_jj)
        /*0020*/ 	.word	0x00000028


	//----- nvinfo : EIATTR_FRAME_SIZE
	.align		4
.L_5:
        /*0024*/ 	.byte	0x04, 0x11
        /*0026*/ 	.short	(.L_7 - .L_6)
	.align		4
.L_6:
        /*0028*/ 	.word	index@($__internal_0_$__cuda_sm3x_div_rn_noftz_f32_slowpath)
        /*002c*/ 	.word	0x00000000


	//----- nvinfo : EIATTR_FRAME_SIZE
	.align		4
.L_7:
        /*0030*/ 	.byte	0x04, 0x11
        /*0032*/ 	.short	(.L_9 - .L_8)
	.align		4
.L_8:
        /*0034*/ 	.word	index@(_Z10blurKernelPhS_jj)
        /*0038*/ 	.word	0x00000000


	//----- nvinfo : EIATTR_MIN_STACK_SIZE
	.align		4
.L_9:
        /*003c*/ 	.byte	0x04, 0x12
        /*003e*/ 	.short	(.L_11 - .L_10)
	.align		4
.L_10:
        /*0040*/ 	.word	index@(_Z10blurKernelPhS_jj)
        /*0044*/ 	.word	0x00000000


	//----- nvinfo : EIATTR_MIN_STACK_SIZE
	.align		4
.L_11:
        /*0048*/ 	.byte	0x04, 0x12
        /*004a*/ 	.short	(.L_13 - .L_12)
	.align		4
.L_12:
        /*004c*/ 	.word	index@(_Z14rgb2grayKernelPhS_jj)
        /*0050*/ 	.word	0x00000000
.L_13:


//--------------------- .nv.compat                --------------------------
	.section	.nv.compat,"",@"SHT_CUDA_COMPAT_INFO"
	.align	4
        /*0000*/ 	.byte	0x02, 0x09, 0x00, 0x00, 0x02, 0x02, 0x01, 0x00, 0x02, 0x05, 0x05, 0x00, 0x03, 0x07, 0x01, 0x01
        /*0010*/ 	.byte	0x02, 0x03, 0x00, 0x00, 0x02, 0x06, 0x01, 0x00, 0x04, 0x0b, 0x08, 0x00, 0x01, 0x00, 0x00, 0x00
        /*0020*/ 	.byte	0x00, 0x00, 0x00, 0x00


//--------------------- .nv.info._Z10blurKernelPhS_jj --------------------------
	.section	.nv.info._Z10blurKernelPhS_jj,"",@"SHT_CUDA_INFO"
	.sectionflags	@""
	.align	4


	//----- nvinfo : EIATTR_CUDA_API_VERSION
	.align		4
        /*0000*/ 	.byte	0x04, 0x37
        /*0002*/ 	.short	(.L_15 - .L_14)
.L_14:
        /*0004*/ 	.word	0x00000082


	//----- nvinfo : EIATTR_KPARAM_INFO
	.align		4
.L_15:
        /*0008*/ 	.byte	0x04, 0x17
        /*000a*/ 	.short	(.L_17 - .L_16)
.L_16:
        /*000c*/ 	.word	0x00000000
        /*0010*/ 	.short	0x0003
        /*0012*/ 	.short	0x0014
        /*0014*/ 	.byte	0x00, 0xf0, 0x11, 0x00


	//----- nvinfo : EIATTR_KPARAM_INFO
	.align		4
.L_17:
        /*0018*/ 	.byte	0x04, 0x17
        /*001a*/ 	.short	(.L_19 - .L_18)
.L_18:
        /*001c*/ 	.word	0x00000000
        /*0020*/ 	.short	0x0002
        /*0022*/ 	.short	0x0010
        /*0024*/ 	.byte	0x00, 0xf0, 0x11, 0x00


	//----- nvinfo : EIATTR_KPARAM_INFO
	.align		4
.L_19:
        /*0028*/ 	.byte	0x04, 0x17
        /*002a*/ 	.short	(.L_21 - .L_20)
.L_20:
        /*002c*/ 	.word	0x00000000
        /*0030*/ 	.short	0x0001
        /*0032*/ 	.short	0x0008
        /*0034*/ 	.byte	0x00, 0xf5, 0x21, 0x00


	//----- nvinfo : EIATTR_KPARAM_INFO
	.align		4
.L_21:
        /*0038*/ 	.byte	0x04, 0x17
        /*003a*/ 	.short	(.L_23 - .L_22)
.L_22:
        /*003c*/ 	.word	0x00000000
        /*0040*/ 	.short	0x0000
        /*0042*/ 	.short	0x0000
        /*0044*/ 	.byte	0x00, 0xf5, 0x21, 0x00


	//----- nvinfo : EIATTR_SPARSE_MMA_MASK
	.align		4
.L_23:
        /*0048*/ 	.byte	0x03, 0x50
        /*004a*/ 	.short	0x0000


	//----- nvinfo : EIATTR_MAXREG_COUNT
	.align		4
        /*004c*/ 	.byte	0x03, 0x1b
        /*004e*/ 	.short	0x00ff


	//----- nvinfo : EIATTR_MERCURY_ISA_VERSION
	.align		4
        /*0050*/ 	.byte	0x03, 0x5f
        /*0052*/ 	.short	0x0101


	//----- nvinfo : EIATTR_VRC_CTA_INIT_COUNT
	.align		4
        /*0054*/ 	.byte	0x02, 0x4a
	.zero		1
	.zero		1


	//----- nvinfo : EIATTR_EXIT_INSTR_OFFSETS
	.align		4
        /*0058*/ 	.byte	0x04, 0x1c
        /*005a*/ 	.short	(.L_25 - .L_24)


	//   ....[0]....
.L_24:
        /*005c*/ 	.word	0x000000c0


	//   ....[1]....
        /*0060*/ 	.word	0x00001100


	//----- nvinfo : EIATTR_CRS_STACK_SIZE
	.align		4
.L_25:
        /*0064*/ 	.byte	0x04, 0x1e
        /*0066*/ 	.short	(.L_27 - .L_26)
.L_26:
        /*0068*/ 	.word	0x00000000


	//----- nvinfo : EIATTR_CBANK_PARAM_SIZE
	.align		4
.L_27:
        /*006c*/ 	.byte	0x03, 0x19
        /*006e*/ 	.short	0x0018


	//----- nvinfo : EIATTR_PARAM_CBANK
	.align		4
        /*0070*/ 	.byte	0x04, 0x0a
        /*0072*/ 	.short	(.L_29 - .L_28)
	.align		4
.L_28:
        /*0074*/ 	.word	index@(.nv.constant0._Z10blurKernelPhS_jj)
        /*0078*/ 	.short	0x0380
        /*007a*/ 	.short	0x0018


	//----- nvinfo : EIATTR_SW_WAR
	.align		4
.L_29:
        /*007c*/ 	.byte	0x04, 0x36
        /*007e*/ 	.short	(.L_31 - .L_30)
.L_30:
        /*0080*/ 	.word	0x00000008
.L_31:


//--------------------- .nv.info._Z14rgb2grayKernelPhS_jj --------------------------
	.section	.nv.info._Z14rgb2grayKernelPhS_jj,"",@"SHT_CUDA_INFO"
	.sectionflags	@""
	.align	4


	//----- nvinfo : EIATTR_CUDA_API_VERSION
	.align		4
        /*0000*/ 	.byte	0x04, 0x37
        /*0002*/ 	.short	(.L_33 - .L_32)
.L_32:
        /*0004*/ 	.word	0x00000082


	//----- nvinfo : EIATTR_KPARAM_INFO
	.align		4
.L_33:
        /*0008*/ 	.byte	0x04, 0x17
        /*000a*/ 	.short	(.L_35 - .L_34)
.L_34:
        /*000c*/ 	.word	0x00000000
        /*0010*/ 	.short	0x0003
        /*0012*/ 	.short	0x0014
        /*0014*/ 	.byte	0x00, 0xf0, 0x11, 0x00


	//----- nvinfo : EIATTR_KPARAM_INFO
	.align		4
.L_35:
        /*0018*/ 	.byte	0x04, 0x17
        /*001a*/ 	.short	(.L_37 - .L_36)
.L_36:
        /*001c*/ 	.word	0x00000000
        /*0020*/ 	.short	0x0002
        /*0022*/ 	.short	0x0010
        /*0024*/ 	.byte	0x00, 0xf0, 0x11, 0x00


	//----- nvinfo : EIATTR_KPARAM_INFO
	.align		4
.L_37:
        /*0028*/ 	.byte	0x04, 0x17
        /*002a*/ 	.short	(.L_39 - .L_38)
.L_38:
        /*002c*/ 	.word	0x00000000
        /*0030*/ 	.short	0x0001
        /*0032*/ 	.short	0x0008
        /*0034*/ 	.byte	0x00, 0xf5, 0x21, 0x00


	//----- nvinfo : EIATTR_KPARAM_INFO
	.align		4
.L_39:
        /*0038*/ 	.byte	0x04, 0x17
        /*003a*/ 	.short	(.L_41 - .L_40)
.L_40:
        /*003c*/ 	.word	0x00000000
        /*0040*/ 	.short	0x0000
        /*0042*/ 	.short	0x0000
        /*0044*/ 	.byte	0x00, 0xf5, 0x21, 0x00


	//----- nvinfo : EIATTR_SPARSE_MMA_MASK
	.align		4
.L_41:
        /*0048*/ 	.byte	0x03, 0x50
        /*004a*/ 	.short	0x0000


	//----- nvinfo : EIATTR_MAXREG_COUNT
	.align		4
        /*004c*/ 	.byte	0x03, 0x1b
        /*004e*/ 	.short	0x00ff


	//----- nvinfo : EIATTR_MERCURY_ISA_VERSION
	.align		4
        /*0050*/ 	.byte	0x03, 0x5f
        /*0052*/ 	.short	0x0101


	//----- nvinfo : EIATTR_VRC_CTA_INIT_COUNT
	.align		4
        /*0054*/ 	.byte	0x02, 0x4a
	.zero		1
	.zero		1


	//----- nvinfo : EIATTR_EXIT_INSTR_OFFSETS
	.align		4
        /*0058*/ 	.byte	0x04, 0x1c
        /*005a*/ 	.short	(.L_43 - .L_42)


	//   ....[0]....
.L_42:
        /*005c*/ 	.word	0x000000c0


	//   ....[1]....
        /*0060*/ 	.word	0x000002c0


	//----- nvinfo : EIATTR_CBANK_PARAM_SIZE
	.align		4
.L_43:
        /*0064*/ 	.byte	0x03, 0x19
        /*0066*/ 	.short	0x0018


	//----- nvinfo : EIATTR_PARAM_CBANK
	.align		4
        /*0068*/ 	.byte	0x04, 0x0a
        /*006a*/ 	.short	(.L_45 - .L_44)
	.align		4
.L_44:
        /*006c*/ 	.word	index@(.nv.constant0._Z14rgb2grayKernelPhS_jj)
        /*0070*/ 	.short	0x0380
        /*0072*/ 	.short	0x0018


	//----- nvinfo : EIATTR_SW_WAR
	.align		4
.L_45:
        /*0074*/ 	.byte	0x04, 0x36
        /*0076*/ 	.short	(.L_47 - .L_46)
.L_46:
        /*0078*/ 	.word	0x00000008
.L_47:


//--------------------- .nv.callgraph             --------------------------
	.section	.nv.callgraph,"",@"SHT_CUDA_CALLGRAPH"
	.align	4
	.sectionentsize	8
	.align		4
        /*0000*/ 	.word	0x00000000
	.align		4
        /*0004*/ 	.word	0xffffffff
	.align		4
        /*0008*/ 	.word	0x00000000
	.align		4
        /*000c*/ 	.word	0xfffffffe
	.align		4
        /*0010*/ 	.word	0x00000000
	.align		4
        /*0014*/ 	.word	0xfffffffd
	.align		4
        /*0018*/ 	.word	0x00000000
	.align		4
        /*001c*/ 	.word	0xfffffffc


//--------------------- .text._Z10blurKernelPhS_jj --------------------------
	.section	.text._Z10blurKernelPhS_jj,"ax",@progbits
	.align	128
        .global         _Z10blurKernelPhS_jj
        .type           _Z10blurKernelPhS_jj,@function
        .size           _Z10blurKernelPhS_jj,(.L_x_16 - _Z10blurKernelPhS_jj)
        .other          _Z10blurKernelPhS_jj,@"STO_CUDA_ENTRY STV_DEFAULT"
_Z10blurKernelPhS_jj:
.text._Z10blurKernelPhS_jj:
[----:B------:R-:W-:Y:S01]  /*0000*/  LDC R1, c[0x0][0x37c] ;  /* 0x0000df00ff017b82 */ /* 0x000fe20000000800 */
[----:B------:R-:W0:Y:S07]  /*0010*/  S2R R3, SR_TID.X ;  /* 0x0000000000037919 */ /* 0x000e2e0000002100 */
[----:B------:R-:W0:Y:S01]  /*0020*/  S2UR UR4, SR_CTAID.X ;  /* 0x00000000000479c3 */ /* 0x000e220000002500 */
[----:B------:R-:W1:Y:S01]  /*0030*/  LDCU.64 UR8, c[0x0][0x390] ;  /* 0x00007200ff0877ac */ /* 0x000e620008000a00 */
[----:B------:R-:W2:Y:S06]  /*0040*/  S2R R5, SR_TID.Y ;  /* 0x0000000000057919 */ /* 0x000eac0000002200 */
[----:B------:R-:W0:Y:S08]  /*0050*/  LDC R0, c[0x0][0x360] ;  /* 0x0000d800ff007b82 */ /* 0x000e300000000800 */
[----:B------:R-:W2:Y:S08]  /*0060*/  S2UR UR5, SR_CTAID.Y ;  /* 0x00000000000579c3 */ /* 0x000eb00000002600 */
[----:B------:R-:W2:Y:S01]  /*0070*/  LDC R2, c[0x0][0x364] ;  /* 0x0000d900ff027b82 */ /* 0x000ea20000000800 */
[----:B0-----:R-:W-:-:S05]  /*0080*/  IMAD R0, R0, UR4, R3 ;  /* 0x0000000400007c24 */ /* 0x001fca000f8e0203 */
[----:B-1----:R-:W-:Y:S01]  /*0090*/  ISETP.GE.U32.AND P0, PT, R0, UR9, PT ;  /* 0x0000000900007c0c */ /* 0x002fe2000bf06070 */
[----:B--2---:R-:W-:-:S05]  /*00a0*/  IMAD R3, R2, UR5, R5 ;  /* 0x0000000502037c24 */ /* 0x004fca000f8e0205 */
[----:B------:R-:W-:-:S13]  /*00b0*/  ISETP.GE.U32.OR P0, PT, R3, UR8, P0 ;  /* 0x0000000803007c0c */ /* 0x000fda0008706470 */
[----:B------:R-:W-:Y:S05]  /*00c0*/  @P0 EXIT ;  /* 0x000000000000094d */ /* 0x000fea0003800000 */
[C---:B------:R-:W-:Y:S01]  /*00d0*/  VIADD R4, R3.reuse, 0xfffffff7 ;  /* 0xfffffff703047836 */ /* 0x040fe20000000000 */
[C---:B------:R-:W-:Y:S01]  /*00e0*/  IADD3 R10, PT, PT, R3.reuse, 0x7, RZ ;  /* 0x00000007030a7810 */ /* 0x040fe20007ffe0ff */
[C---:B------:R-:W-:Y:S01]  /*00f0*/  VIADD R5, R3.reuse, 0xfffffff9 ;  /* 0xfffffff903057836 */ /* 0x040fe20000000000 */
[----:B------:R-:W0:Y:S01]  /*0100*/  LDCU.64 UR6, c[0x0][0x358] ;  /* 0x00006b00ff0677ac */ /* 0x000e220008000a00 */
[----:B------:R-:W-:Y:S01]  /*0110*/  VIADD R17, R3, 0xfffffff6 ;  /* 0xfffffff603117836 */ /* 0x000fe20000000000 */
[----:B------:R-:W-:Y:S01]  /*0120*/  ISETP.GE.U32.AND P1, PT, R4, UR8, PT ;  /* 0x0000000804007c0c */ /* 0x000fe2000bf26070 */
[----:B------:R-:W-:Y:S01]  /*0130*/  VIADD R2, R0, 0xfffffff6 ;  /* 0xfffffff600027836 */ /* 0x000fe20000000000 */
[----:B------:R-:W-:Y:S01]  /*0140*/  ISETP.GE.U32.AND P2, PT, R5, UR8, PT ;  /* 0x0000000805007c0c */ /* 0x000fe2000bf46070 */
[----:B------:R-:W-:Y:S01]  /*0150*/  VIADD R4, R3, 0xffffffff ;  /* 0xffffffff03047836 */ /* 0x000fe20000000000 */
[----:B------:R-:W-:Y:S01]  /*0160*/  ISETP.GE.U32.AND P0, PT, R17, UR8, PT ;  /* 0x0000000811007c0c */ /* 0x000fe2000bf06070 */
[----:B------:R-:W-:Y:S01]  /*0170*/  IMAD R17, R2, UR8, R17 ;  /* 0x0000000802117c24 */ /* 0x000fe2000f8e0211 */
[C---:B------:R-:W-:Y:S01]  /*0180*/  ISETP.GT.U32.AND P3, PT, R3.reuse, 0x8, !P1 ;  /* 0x000000080300780c */ /* 0x040fe20004f64070 */
[C---:B------:R-:W-:Y:S01]  /*0190*/  VIADD R5, R3.reuse, 0x2 ;  /* 0x0000000203057836 */ /* 0x040fe20000000000 */
[C---:B------:R-:W-:Y:S01]  /*01a0*/  ISETP.GT.U32.AND P1, PT, R3.reuse, 0x6, !P2 ;  /* 0x000000060300780c */ /* 0x040fe20005724070 */
[C---:B------:R-:W-:Y:S01]  /*01b0*/  VIADD R6, R3.reuse, 0x3 ;  /* 0x0000000303067836 */ /* 0x040fe20000000000 */
[C---:B------:R-:W-:Y:S01]  /*01c0*/  ISETP.GT.U32.AND P0, PT, R3.reuse, 0x9, !P0 ;  /* 0x000000090300780c */ /* 0x040fe20004704070 */
[C---:B------:R-:W-:Y:S01]  /*01d0*/  VIADD R7, R3.reuse, 0x4 ;  /* 0x0000000403077836 */ /* 0x040fe20000000000 */
[----:B------:R-:W-:Y:S01]  /*01e0*/  P2R R22, PR, RZ, 0x8 ;  /* 0x00000008ff167803 */ /* 0x000fe20000000000 */
[C---:B------:R-:W-:Y:S01]  /*01f0*/  VIADD R8, R3.reuse, 0x5 ;  /* 0x0000000503087836 */ /* 0x040fe20000000000 */
[----:B------:R-:W-:Y:S01]  /*0200*/  P2R R12, PR, RZ, 0x2 ;  /* 0x00000002ff0c7803 */ /* 0x000fe20000000000 */
[C---:B------:R-:W-:Y:S01]  /*0210*/  VIADD R9, R3.reuse, 0x6 ;  /* 0x0000000603097836 */ /* 0x040fe20000000000 */
[----:B------:R-:W-:Y:S01]  /*0220*/  P2R R23, PR, RZ, 0x1 ;  /* 0x00000001ff177803 */ /* 0x000fe20000000000 */
[C---:B------:R-:W-:Y:S01]  /*0230*/  VIADD R11, R3.reuse, 0x8 ;  /* 0x00000008030b7836 */ /* 0x040fe20000000000 */
[----:B------:R-:W1:Y:S01]  /*0240*/  LDCU UR9, c[0x0][0x390] ;  /* 0x00007200ff0977ac */ /* 0x000e620008000800 */
[----:B------:R-:W-:-:S02]  /*0250*/  VIADD R13, R3, 0x9 ;  /* 0x00000009030d7836 */ /* 0x000fc40000000000 */
[----:B------:R-:W-:Y:S01]  /*0260*/  VIADD R14, R3, 0xa ;  /* 0x0000000a030e7836 */ /* 0x000fe20000000000 */
[----:B------:R-:W2:Y:S01]  /*0270*/  LDCU UR5, c[0x0][0x394] ;  /* 0x00007280ff0577ac */ /* 0x000ea20008000800 */
[----:B------:R-:W-:Y:S02]  /*0280*/  IMAD.MOV.U32 R15, RZ, RZ, RZ ;  /* 0x000000ffff0f7224 */ /* 0x000fe400078e00ff */
[----:B------:R-:W-:Y:S01]  /*0290*/  IMAD.MOV.U32 R16, RZ, RZ, R0 ;  /* 0x000000ffff107224 */ /* 0x000fe200078e0000 */
[----:B------:R-:W-:Y:S01]  /*02a0*/  UMOV UR4, 0xfffffff6 ;  /* 0xfffffff600047882 */ /* 0x000fe20000000000 */
[----:B0-----:R-:W-:-:S07]  /*02b0*/  IMAD.MOV.U32 R2, RZ, RZ, RZ ;  /* 0x000000ffff027224 */ /* 0x001fce00078e00ff */
.L_x_0:
[----:B------:R-:W-:Y:S01]  /*02c0*/  VIADD R18, R16, 0xfffffff6 ;  /* 0xfffffff610127836 */ /* 0x000fe20000000000 */
[----:B------:R-:W-:Y:S02]  /*02d0*/  ISETP.NE.AND P0, PT, R23, RZ, PT ;  /* 0x000000ff1700720c */ /* 0x000fe40003f05270 */
[----:B------:R-:W-:Y:S02]  /*02e0*/  ISETP.NE.AND P1, PT, R22, RZ, PT ;  /* 0x000000ff1600720c */ /* 0x000fe40003f25270 */
[----:B--2---:R-:W-:Y:S02]  /*02f0*/  ISETP.GE.U32.AND P3, PT, R18, UR5, PT ;  /* 0x0000000512007c0c */ /* 0x004fe4000bf66070 */
[----:B------:R-:W-:Y:S02]  /*0300*/  ISETP.NE.AND P2, PT, R12, RZ, PT ;  /* 0x000000ff0c00720c */ /* 0x000fe40003f45270 */
[----:B------:R-:W-:-:S04]  /*0310*/  ISETP.GT.AND P3, PT, R18, -0x1, !P3 ;  /* 0xffffffff1200780c */ /* 0x000fc80005f64270 */
[----:B------:R-:W-:Y:S02]  /*0320*/  PLOP3.LUT P0, PT, P3, P0, PT, 0x80, 0x8 ;  /* 0x000000000008781c */ /* 0x000fe40001f01070 */
[----:B------:R-:W-:Y:S02]  /*0330*/  PLOP3.LUT P6, PT, P3, P1, PT, 0x80, 0x8 ;  /* 0x000000000008781c */ /* 0x000fe40001fc3070 */
[----:B------:R-:W-:-:S04]  /*0340*/  PLOP3.LUT P2, PT, P3, P2, PT, 0x80, 0x8 ;  /* 0x000000000008781c */ /* 0x000fc80001f45070 */
[----:B------:R-:W-:-:S05]  /*0350*/  P2R R28, PR, RZ, 0x4 ;  /* 0x00000004ff1c7803 */ /* 0x000fca0000000000 */
[----:B------:R-:W0:Y:S02]  /*0360*/  @P0 LDC.64 R18, c[0x0][0x380] ;  /* 0x0000e000ff120b82 */ /* 0x000e240000000a00 */
[C---:B------:R-:W-:Y:S02]  /*0370*/  @P6 VIADD R27, R17.reuse, 0x1 ;  /* 0x00000001111b6836 */ /* 0x040fe40000000000 */
[----:B------:R-:W-:-:S04]  /*0380*/  @P2 VIADD R35, R17, 0x3 ;  /* 0x0000000311232836 */ /* 0x000fc80000000000 */
[----:B------:R-:W2:Y:S01]  /*0390*/  @P6 LDC.64 R20, c[0x0][0x380] ;  /* 0x0000e000ff146b82 */ /* 0x000ea20000000a00 */
[----:B0-----:R-:W-:Y:S02]  /*03a0*/  @P0 IADD3 R24, P1, PT, R17, R18, RZ ;  /* 0x0000001211180210 */ /* 0x001fe40007f3e0ff */
[----:B------:R-:W-:-:S03]  /*03b0*/  IADD3 R18, PT, PT, R3, -0x8, RZ ;  /* 0xfffffff803127810 */ /* 0x000fc60007ffe0ff */
[----:B------:R-:W-:Y:S01]  /*03c0*/  @P0 IMAD.X R25, RZ, RZ, R19, P1 ;  /* 0x000000ffff190224 */ /* 0x000fe200008e0613 */
[----:B-1----:R-:W-:Y:S02]  /*03d0*/  ISETP.GE.U32.AND P5, PT, R18, UR9, PT ;  /* 0x0000000912007c0c */ /* 0x002fe4000bfa6070 */
[----:B--2---:R-:W-:Y:S02]  /*03e0*/  @P6 IADD3 R20, P1, PT, R27, R20, RZ ;  /* 0x000000141b146210 */ /* 0x004fe40007f3e0ff */
[----:B------:R-:W-:Y:S01]  /*03f0*/  ISETP.GT.U32.AND P5, PT, R3, 0x7, !P5 ;  /* 0x000000070300780c */ /* 0x000fe20006fa4070 */
[----:B------:R-:W2:Y:S02]  /*0400*/  @P0 LDG.E.U8 R25, desc[UR6][R24.64] ;  /* 0x0000000618190981 */ /* 0x000ea4000c1e1100 */
[----:B------:R-:W-:Y:S01]  /*0410*/  @P6 IMAD.X R21, RZ, RZ, R21, P1 ;  /* 0x000000ffff156224 */ /* 0x000fe200008e0615 */
[----:B------:R-:W-:-:S05]  /*0420*/  PLOP3.LUT P5, PT, P3, P5, PT, 0x80, 0x8 ;  /* 0x000000000008781c */ /* 0x000fca0001fab070 */
[----:B------:R-:W3:Y:S08]  /*0430*/  @P6 LDG.E.U8 R21, desc[UR6][R20.64] ;  /* 0x0000000614156981 */ /* 0x000ef0000c1e1100 */
[----:B------:R-:W0:Y:S01]  /*0440*/  @P5 LDC.64 R18, c[0x0][0x380] ;  /* 0x0000e000ff125b82 */ /* 0x000e220000000a00 */
[----:B------:R-:W-:-:S05]  /*0450*/  @P5 VIADD R31, R17, 0x2 ;  /* 0x00000002111f5836 */ /* 0x000fca0000000000 */
[----:B0-----:R-:W-:-:S05]  /*0460*/  @P5 IADD3 R30, P1, PT, R31, R18, RZ ;  /* 0x000000121f1e5210 */ /* 0x001fca0007f3e0ff */
[----:B------:R-:W-:Y:S02]  /*0470*/  @P5 IMAD.X R31, RZ, RZ, R19, P1 ;  /* 0x000000ffff1f5224 */ /* 0x000fe400008e0613 */
[----:B------:R-:W0:Y:S01]  /*0480*/  @P2 LDC.64 R18, c[0x0][0x380] ;  /* 0x0000e000ff122b82 */ /* 0x000e220000000a00 */
[----:B------:R-:W-:-:S03]  /*0490*/  @P0 VIADD R15, R15, 0x1 ;  /* 0x000000010f0f0836 */ /* 0x000fc60000000000 */
[----:B------:R1:W4:Y:S01]  /*04a0*/  @P5 LDG.E.U8 R31, desc[UR6][R30.64] ;  /* 0x000000061e1f5981 */ /* 0x000322000c1e1100 */
[----:B0-----:R-:W-:Y:S01]  /*04b0*/  @P2 IADD3 R34, P1, PT, R35, R18, RZ ;  /* 0x0000001223222210 */ /* 0x001fe20007f3e0ff */
[----:B------:R-:W-:-:S04]  /*04c0*/  VIADD R18, R3, 0xfffffffa ;  /* 0xfffffffa03127836 */ /* 0x000fc80000000000 */
[----:B------:R-:W-:Y:S01]  /*04d0*/  @P2 IMAD.X R35, RZ, RZ, R19, P1 ;  /* 0x000000ffff232224 */ /* 0x000fe200008e0613 */
[----:B------:R-:W-:-:S04]  /*04e0*/  ISETP.GE.U32.AND P1, PT, R18, UR9, PT ;  /* 0x0000000912007c0c */ /* 0x000fc8000bf26070 */
[----:B------:R-:W-:-:S04]  /*04f0*/  ISETP.GT.U32.AND P1, PT, R3, 0x5, !P1 ;  /* 0x000000050300780c */ /* 0x000fc80004f24070 */
[----:B------:R-:W-:-:S13]  /*0500*/  PLOP3.LUT P4, PT, P3, P1, PT, 0x80, 0x8 ;  /* 0x000000000008781c */ /* 0x000fda0001f83070 */
[----:B------:R-:W0:Y:S01]  /*0510*/  @P4 LDC.64 R18, c[0x0][0x380] ;  /* 0x0000e000ff124b82 */ /* 0x000e220000000a00 */
[----:B------:R-:W-:-:S05]  /*0520*/  @P4 VIADD R33, R17, 0x4 ;  /* 0x0000000411214836 */ /* 0x000fca0000000000 */
[----:B0-----:R-:W-:Y:S01]  /*0530*/  @P4 IADD3 R32, P1, PT, R33, R18, RZ ;  /* 0x0000001221204210 */ /* 0x001fe20007f3e0ff */
[----:B------:R-:W-:-:S04]  /*0540*/  VIADD R18, R3, 0xfffffffb ;  /* 0xfffffffb03127836 */ /* 0x000fc80000000000 */
[----:B------:R-:W-:Y:S01]  /*0550*/  @P4 IMAD.X R33, RZ, RZ, R19, P1 ;  /* 0x000000ffff214224 */ /* 0x000fe200008e0613 */
[----:B------:R-:W-:-:S04]  /*0560*/  ISETP.GE.U32.AND P1, PT, R18, UR9, PT ;  /* 0x0000000912007c0c */ /* 0x000fc8000bf26070 */
[----:B------:R-:W-:Y:S02]  /*0570*/  ISETP.GT.U32.AND P1, PT, R3, 0x4, !P1 ;  /* 0x000000040300780c */ /* 0x000fe40004f24070 */
[----:B--2---:R-:W-:Y:S01]  /*0580*/  @P0 IADD3 R2, PT, PT, R2, R25, RZ ;  /* 0x0000001902020210 */ /* 0x004fe20007ffe0ff */
[----:B------:R-:W-:Y:S01]  /*0590*/  @P6 VIADD R15, R15, 0x1 ;  /* 0x000000010f0f6836 */ /* 0x000fe20000000000 */
[----:B------:R-:W-:Y:S01]  /*05a0*/  PLOP3.LUT P2, PT, P3, P1, PT, 0x80, 0x8 ;  /* 0x000000000008781c */ /* 0x000fe20001f43070 */
[----:B------:R-:W2:-:S12]  /*05b0*/  @P4 LDG.E.U8 R33, desc[UR6][R32.64] ;  /* 0x0000000620214981 */ /* 0x000e98000c1e1100 */
[----:B------:R-:W0:Y:S01]  /*05c0*/  @P2 LDC.64 R18, c[0x0][0x380] ;  /* 0x0000e000ff122b82 */ /* 0x000e220000000a00 */
[----:B------:R-:W-:-:S05]  /*05d0*/  @P2 VIADD R27, R17, 0x5 ;  /* 0x00000005111b2836 */ /* 0x000fca0000000000 */
[----:B0-----:R-:W-:Y:S01]  /*05e0*/  @P2 IADD3 R26, P1, PT, R27, R18, RZ ;  /* 0x000000121b1a2210 */ /* 0x001fe20007f3e0ff */
[----:B------:R-:W-:-:S04]  /*05f0*/  VIADD R18, R3, 0xfffffffc ;  /* 0xfffffffc03127836 */ /* 0x000fc80000000000 */
[----:B------:R-:W-:Y:S01]  /*0600*/  @P2 IMAD.X R27, RZ, RZ, R19, P1 ;  /* 0x000000ffff1b2224 */ /* 0x000fe200008e0613 */
[----:B------:R-:W-:-:S04]  /*0610*/  ISETP.GE.U32.AND P1, PT, R18, UR9, PT ;  /* 0x0000000912007c0c */ /* 0x000fc8000bf26070 */
[----:B------:R-:W-:-:S04]  /*0620*/  ISETP.GT.U32.AND P1, PT, R3, 0x3, !P1 ;  /* 0x000000030300780c */ /* 0x000fc80004f24070 */
[----:B------:R-:W-:-:S13]  /*0630*/  PLOP3.LUT P1, PT, P3, P1, PT, 0x80, 0x8 ;  /* 0x000000000008781c */ /* 0x000fda0001f23070 */
[----:B------:R-:W0:Y:S01]  /*0640*/  @P1 LDC.64 R18, c[0x0][0x380] ;  /* 0x0000e000ff121b82 */ /* 0x000e220000000a00 */
[----:B------:R-:W-:Y:S01]  /*0650*/  @P1 VIADD R25, R17, 0x6 ;  /* 0x0000000611191836 */ /* 0x000fe20000000000 */
[----:B------:R-:W-:-:S04]  /*0660*/  P2R R29, PR, RZ, 0x4 ;  /* 0x00000004ff1d7803 */ /* 0x000fc80000000000 */
[----:B0-----:R-:W-:Y:S01]  /*0670*/  @P1 IADD3 R24, P2, PT, R25, R18, RZ ;  /* 0x0000001219181210 */ /* 0x001fe20007f5e0ff */
[----:B------:R-:W-:-:S05]  /*0680*/  VIADD R18, R3, 0xfffffffd ;  /* 0xfffffffd03127836 */ /* 0x000fca0000000000 */
[----:B------:R-:W-:-:S04]  /*0690*/  ISETP.GE.U32.AND P0, PT, R18, UR9, PT ;  /* 0x0000000912007c0c */ /* 0x000fc8000bf06070 */
[----:B------:R-:W-:-:S04]  /*06a0*/  ISETP.GT.U32.AND P0, PT, R3, 0x2, !P0 ;  /* 0x000000020300780c */ /* 0x000fc80004704070 */
[----:B------:R-:W-:Y:S01]  /*06b0*/  PLOP3.LUT P0, PT, P3, P0, PT, 0x80, 0x8 ;  /* 0x000000000008781c */ /* 0x000fe20001f01070 */
[----:B------:R-:W-:Y:S02]  /*06c0*/  @P1 IMAD.X R25, RZ, RZ, R19, P2 ;  /* 0x000000ffff191224 */ /* 0x000fe400010e0613 */
[----:B---3--:R-:W-:Y:S01]  /*06d0*/  @P6 IMAD.IADD R2, R2, 0x1, R21 ;  /* 0x0000000102026824 */ /* 0x008fe200078e0215 */
[----:B-1----:R-:W-:Y:S01]  /*06e0*/  P2R R30, PR, RZ, 0x1 ;  /* 0x00000001ff1e7803 */ /* 0x002fe20000000000 */
[----:B------:R-:W-:Y:S02]  /*06f0*/  @P5 VIADD R15, R15, 0x1 ;  /* 0x000000010f0f5836 */ /* 0x000fe40000000000 */
[----:B------:R0:W3:Y:S06]  /*0700*/  @P1 LDG.E.U8 R25, desc[UR6][R24.64] ;  /* 0x0000000618191981 */ /* 0x0000ec000c1e1100 */
[----:B------:R-:W1:Y:S01]  /*0710*/  @P0 LDC.64 R18, c[0x0][0x380] ;  /* 0x0000e000ff120b82 */ /* 0x000e620000000a00 */
[----:B------:R-:W-:-:S04]  /*0720*/  @P0 IADD3 R21, PT, PT, R17, 0x7, RZ ;  /* 0x0000000711150810 */ /* 0x000fc80007ffe0ff */
[----:B-1----:R-:W-:-:S05]  /*0730*/  @P0 IADD3 R20, P2, PT, R21, R18, RZ ;  /* 0x0000001215140210 */ /* 0x002fca0007f5e0ff */
[----:B------:R-:W-:Y:S01]  /*0740*/  @P0 IMAD.X R21, RZ, RZ, R19, P2 ;  /* 0x000000ffff150224 */ /* 0x000fe200010e0613 */
[----:B------:R-:W-:-:S13]  /*0750*/  ISETP.NE.AND P0, PT, R28, RZ, PT ;  /* 0x000000ff1c00720c */ /* 0x000fda0003f05270 */
[----:B------:R-:W5:Y:S01]  /*0760*/  @P0 LDG.E.U8 R35, desc[UR6][R34.64] ;  /* 0x0000000622230981 */ /* 0x000f62000c1e1100 */
[----:B------:R-:W-:-:S05]  /*0770*/  VIADD R18, R3, 0xfffffffe ;  /* 0xfffffffe03127836 */ /* 0x000fca0000000000 */
[----:B------:R-:W-:-:S04]  /*0780*/  ISETP.GE.U32.AND P6, PT, R18, UR9, PT ;  /* 0x0000000912007c0c */ /* 0x000fc8000bfc6070 */
[----:B------:R-:W-:-:S04]  /*0790*/  ISETP.GT.U32.AND P6, PT, R3, 0x1, !P6 ;  /* 0x000000010300780c */ /* 0x000fc800077c4070 */
[----:B------:R-:W-:-:S13]  /*07a0*/  PLOP3.LUT P6, PT, P3, P6, PT, 0x80, 0x8 ;  /* 0x000000000008781c */ /* 0x000fda0001fcd070 */
[----:B------:R-:W1:Y:S01]  /*07b0*/  @P6 LDC.64 R18, c[0x0][0x380] ;  /* 0x0000e000ff126b82 */ /* 0x000e620000000a00 */
[----:B----4-:R-:W-:Y:S01]  /*07c0*/  @P5 IMAD.IADD R2, R2, 0x1, R31 ;  /* 0x0000000102025824 */ /* 0x010fe200078e021f */
[----:B------:R-:W-:Y:S01]  /*07d0*/  ISETP.GE.U32.OR P5, PT, R4, UR9, !P3 ;  /* 0x0000000904007c0c */ /* 0x000fe2000dfa6470 */
[----:B------:R-:W-:-:S05]  /*07e0*/  @P6 VIADD R37, R17, 0x8 ;  /* 0x0000000811256836 */ /* 0x000fca0000000000 */
[----:B-1----:R-:W-:-:S05]  /*07f0*/  @P6 IADD3 R36, P2, PT, R37, R18, RZ ;  /* 0x0000001225246210 */ /* 0x002fca0007f5e0ff */
[----:B------:R-:W-:Y:S02]  /*0800*/  @P6 IMAD.X R37, RZ, RZ, R19, P2 ;  /* 0x000000ffff256224 */ /* 0x000fe400010e0613 */
[----:B------:R-:W1:Y:S01]  /*0810*/  @!P5 LDC.64 R18, c[0x0][0x380] ;  /* 0x0000e000ff12db82 */ /* 0x000e620000000a00 */
[----:B------:R-:W-:-:S03]  /*0820*/  @P0 VIADD R15, R15, 0x1 ;  /* 0x000000010f0f0836 */ /* 0x000fc60000000000 */
[----:B------:R-:W4:Y:S01]  /*0830*/  @P6 LDG.E.U8 R37, desc[UR6][R36.64] ;  /* 0x0000000624256981 */ /* 0x000f22000c1e1100 */
[----:B-----5:R-:W-:Y:S02]  /*0840*/  @P0 IMAD.IADD R2, R2, 0x1, R35 ;  /* 0x0000000102020824 */ /* 0x020fe400078e0223 */
[----:B------:R-:W-:-:S05]  /*0850*/  @!P5 VIADD R35, R17, 0x9 ;  /* 0x000000091123d836 */ /* 0x000fca0000000000 */
[----:B-1----:R-:W-:-:S04]  /*0860*/  @!P5 IADD3 R34, P2, PT, R35, R18, RZ ;  /* 0x000000122322d210 */ /* 0x002fc80007f5e0ff */
[----:B------:R-:W-:Y:S02]  /*0870*/  @!P5 IADD3.X R35, PT, PT, RZ, R19, RZ, P2, !PT ;  /* 0x00000013ff23d210 */ /* 0x000fe400017fe4ff */
[----:B------:R-:W-:Y:S01]  /*0880*/  ISETP.NE.AND P2, PT, R29, RZ, PT ;  /* 0x000000ff1d00720c */ /* 0x000fe20003f45270 */
[----:B------:R-:W1:Y:S01]  /*0890*/  @P3 LDC.64 R18, c[0x0][0x380] ;  /* 0x0000e000ff123b82 */ /* 0x000e620000000a00 */
[----:B--2---:R-:W-:Y:S02]  /*08a0*/  @P4 IMAD.IADD R2, R2, 0x1, R33 ;  /* 0x0000000102024824 */ /* 0x004fe400078e0221 */
[----:B------:R-:W-:Y:S01]  /*08b0*/  @P4 VIADD R15, R15, 0x1 ;  /* 0x000000010f0f4836 */ /* 0x000fe20000000000 */
[----:B------:R-:W2:Y:S08]  /*08c0*/  @!P5 LDG.E.U8 R35, desc[UR6][R34.64] ;  /* 0x000000062223d981 */ /* 0x000eb0000c1e1100 */
[----:B------:R-:W5:Y:S01]  /*08d0*/  @P2 LDG.E.U8 R27, desc[UR6][R26.64] ;  /* 0x000000061a1b2981 */ /* 0x000f62000c1e1100 */
[----:B------:R-:W-:-:S05]  /*08e0*/  @P3 VIADD R29, R17, 0xa ;  /* 0x0000000a111d3836 */ /* 0x000fca0000000000 */
[----:B-1----:R-:W-:Y:S01]  /*08f0*/  @P3 IADD3 R28, P0, PT, R29, R18, RZ ;  /* 0x000000121d1c3210 */ /* 0x002fe20007f1e0ff */
[----:B------:R-:W-:-:S05]  /*0900*/  @P3 VIADD R18, R3, 0x1 ;  /* 0x0000000103123836 */ /* 0x000fca0000000000 */
[----:B------:R-:W-:Y:S01]  /*0910*/  ISETP.LT.U32.AND P4, PT, R18, UR9, P3 ;  /* 0x0000000912007c0c */ /* 0x000fe20009f81070 */
[----:B------:R-:W-:Y:S02]  /*0920*/  @P3 IMAD.X R29, RZ, RZ, R19, P0 ;  /* 0x000000ffff1d3224 */ /* 0x000fe400000e0613 */
[----:B------:R-:W-:-:S10]  /*0930*/  @P2 VIADD R15, R15, 0x1 ;  /* 0x000000010f0f2836 */ /* 0x000fd40000000000 */
[----:B------:R-:W1:Y:S01]  /*0940*/  @P4 LDC.64 R18, c[0x0][0x380] ;  /* 0x0000e000ff124b82 */ /* 0x000e620000000a00 */
[----:B-----5:R-:W-:Y:S01]  /*0950*/  @P2 IMAD.IADD R2, R2, 0x1, R27 ;  /* 0x0000000102022824 */ /* 0x020fe200078e021b */
[----:B0-----:R-:W-:Y:S01]  /*0960*/  P2R R24, PR, RZ, 0x10 ;  /* 0x00000010ff187803 */ /* 0x001fe20000000000 */
[----:B------:R-:W-:Y:S01]  /*0970*/  @P4 VIADD R27, R17, 0xb ;  /* 0x0000000b111b4836 */ /* 0x000fe20000000000 */
[----:B------:R-:W5:Y:S04]  /*0980*/  @P3 LDG.E.U8 R29, desc[UR6][R28.64] ;  /* 0x000000061c1d3981 */ /* 0x000f68000c1e1100 */
[----:B-1----:R-:W-:-:S04]  /*0990*/  @P4 IADD3 R26, P0, PT, R27, R18, RZ ;  /* 0x000000121b1a4210 */ /* 0x002fc80007f1e0ff */
[----:B------:R-:W-:Y:S02]  /*09a0*/  @P4 IADD3.X R27, PT, PT, RZ, R19, RZ, P0, !PT ;  /* 0x00000013ff1b4210 */ /* 0x000fe400007fe4ff */
[----:B------:R-:W-:-:S13]  /*09b0*/  ISETP.NE.AND P0, PT, R30, RZ, PT ;  /* 0x000000ff1e00720c */ /* 0x000fda0003f05270 */
[----:B------:R-:W4:Y:S01]  /*09c0*/  @P0 LDG.E.U8 R21, desc[UR6][R20.64] ;  /* 0x0000000614150981 */ /* 0x000f22000c1e1100 */
[----:B------:R-:W-:-:S13]  /*09d0*/  ISETP.GE.U32.OR P2, PT, R5, UR9, !P3 ;  /* 0x0000000905007c0c */ /* 0x000fda000df46470 */
[----:B------:R-:W0:Y:S01]  /*09e0*/  @!P2 LDC.64 R18, c[0x0][0x380] ;  /* 0x0000e000ff12ab82 */ /* 0x000e220000000a00 */
[----:B---3--:R-:W-:Y:S02]  /*09f0*/  @P1 IMAD.IADD R2, R2, 0x1, R25 ;  /* 0x0000000102021824 */ /* 0x008fe400078e0219 */
[----:B------:R-:W-:Y:S01]  /*0a00*/  @P1 VIADD R15, R15, 0x1 ;  /* 0x000000010f0f1836 */ /* 0x000fe20000000000 */
[----:B------:R-:W-:Y:S01]  /*0a10*/  ISETP.GE.U32.OR P1, PT, R6, UR9, !P3 ;  /* 0x0000000906007c0c */ /* 0x000fe2000df26470 */
[----:B------:R-:W-:-:S05]  /*0a20*/  @!P2 VIADD R31, R17, 0xc ;  /* 0x0000000c111fa836 */ /* 0x000fca0000000000 */
[----:B0-----:R-:W-:-:S05]  /*0a30*/  @!P2 IADD3 R30, P4, PT, R31, R18, RZ ;  /* 0x000000121f1ea210 */ /* 0x001fca0007f9e0ff */
[----:B------:R-:W-:Y:S02]  /*0a40*/  @!P2 IMAD.X R31, RZ, RZ, R19, P4 ;  /* 0x000000ffff1fa224 */ /* 0x000fe400020e0613 */
[----:B------:R-:W0:Y:S01]  /*0a50*/  @!P1 LDC.64 R18, c[0x0][0x380] ;  /* 0x0000e000ff129b82 */ /* 0x000e220000000a00 */
[----:B------:R-:W-:-:S03]  /*0a60*/  @P0 IADD3 R15, PT, PT, R15, 0x1, RZ ;  /* 0x000000010f0f0810 */ /* 0x000fc60007ffe0ff */
[----:B------:R-:W3:Y:S02]  /*0a70*/  @!P2 LDG.E.U8 R31, desc[UR6][R30.64] ;  /* 0x000000061e1fa981 */ /* 0x000ee4000c1e1100 */
[----:B------:R-:W-:Y:S02]  /*0a80*/  @P6 VIADD R15, R15, 0x1 ;  /* 0x000000010f0f6836 */ /* 0x000fe40000000000 */
[----:B----4-:R-:W-:Y:S01]  /*0a90*/  @P0 IMAD.IADD R2, R2, 0x1, R21 ;  /* 0x0000000102020824 */ /* 0x010fe200078e0215 */
[----:B------:R-:W-:Y:S01]  /*0aa0*/  ISETP.GE.U32.OR P0, PT, R7, UR9, !P3 ;  /* 0x0000000907007c0c */ /* 0x000fe2000df06470 */
[----:B------:R-:W-:-:S05]  /*0ab0*/  @!P1 VIADD R21, R17, 0xd ;  /* 0x0000000d11159836 */ /* 0x000fca0000000000 */
[----:B0-----:R-:W-:-:S05]  /*0ac0*/  @!P1 IADD3 R20, P4, PT, R21, R18, RZ ;  /* 0x0000001215149210 */ /* 0x001fca0007f9e0ff */
[----:B------:R-:W-:Y:S02]  /*0ad0*/  @!P1 IMAD.X R21, RZ, RZ, R19, P4 ;  /* 0x000000ffff159224 */ /* 0x000fe400020e0613 */
[----:B------:R-:W0:Y:S01]  /*0ae0*/  @!P0 LDC.64 R18, c[0x0][0x380] ;  /* 0x0000e000ff128b82 */ /* 0x000e220000000a00 */
[----:B------:R-:W-:Y:S01]  /*0af0*/  @P6 IMAD.IADD R2, R2, 0x1, R37 ;  /* 0x0000000102026824 */ /* 0x000fe200078e0225 */
[----:B------:R-:W-:Y:S01]  /*0b00*/  ISETP.GE.U32.OR P6, PT, R8, UR9, !P3 ;  /* 0x0000000908007c0c */ /* 0x000fe2000dfc6470 */
[----:B------:R-:W-:Y:S01]  /*0b10*/  @!P0 VIADD R33, R17, 0xe ;  /* 0x0000000e11218836 */ /* 0x000fe20000000000 */
[----:B------:R-:W4:Y:S04]  /*0b20*/  @!P1 LDG.E.U8 R21, desc[UR6][R20.64] ;  /* 0x0000000614159981 */ /* 0x000f28000c1e1100 */
[----:B0-----:R-:W-:-:S05]  /*0b30*/  @!P0 IADD3 R32, P4, PT, R33, R18, RZ ;  /* 0x0000001221208210 */ /* 0x001fca0007f9e0ff */
[----:B------:R-:W-:Y:S02]  /*0b40*/  @!P0 IMAD.X R33, RZ, RZ, R19, P4 ;  /* 0x000000ffff218224 */ /* 0x000fe400020e0613 */
[----:B------:R-:W0:Y:S01]  /*0b50*/  @!P6 LDC.64 R18, c[0x0][0x380] ;  /* 0x0000e000ff12eb82 */ /* 0x000e220000000a00 */
[----:B--2---:R-:W-:Y:S02]  /*0b60*/  @!P5 IMAD.IADD R2, R2, 0x1, R35 ;  /* 0x000000010202d824 */ /* 0x004fe400078e0223 */
[----:B------:R-:W-:Y:S01]  /*0b70*/  @!P6 VIADD R35, R17, 0xf ;  /* 0x0000000f1123e836 */ /* 0x000fe20000000000 */
[----:B------:R-:W2:Y:S04]  /*0b80*/  @!P0 LDG.E.U8 R33, desc[UR6][R32.64] ;  /* 0x0000000620218981 */ /* 0x000ea8000c1e1100 */
[----:B0-----:R-:W-:-:S05]  /*0b90*/  @!P6 IADD3 R34, P4, PT, R35, R18, RZ ;  /* 0x000000122322e210 */ /* 0x001fca0007f9e0ff */
[----:B------:R-:W-:Y:S01]  /*0ba0*/  @!P6 IMAD.X R35, RZ, RZ, R19, P4 ;  /* 0x000000ffff23e224 */ /* 0x000fe200020e0613 */
[----:B------:R-:W-:-:S13]  /*0bb0*/  ISETP.NE.AND P4, PT, R24, RZ, PT ;  /* 0x000000ff1800720c */ /* 0x000fda0003f85270 */
[----:B------:R-:W3:Y:S01]  /*0bc0*/  @P4 LDG.E.U8 R27, desc[UR6][R26.64] ;  /* 0x000000061a1b4981 */ /* 0x000ee2000c1e1100 */
[----:B------:R-:W-:Y:S01]  /*0bd0*/  @!P5 VIADD R15, R15, 0x1 ;  /* 0x000000010f0fd836 */ /* 0x000fe20000000000 */
[----:B------:R-:W-:Y:S01]  /*0be0*/  ISETP.GE.U32.OR P5, PT, R9, UR9, !P3 ;  /* 0x0000000909007c0c */ /* 0x000fe2000dfa6470 */
[----:B-----5:R-:W-:-:S12]  /*0bf0*/  @P3 IMAD.IADD R2, R2, 0x1, R29 ;  /* 0x0000000102023824 */ /* 0x020fd800078e021d */
[----:B------:R-:W0:Y:S01]  /*0c00*/  @!P5 LDC.64 R18, c[0x0][0x380] ;  /* 0x0000e000ff12db82 */ /* 0x000e220000000a00 */
[----:B------:R-:W-:-:S04]  /*0c10*/  @P3 VIADD R15, R15, 0x1 ;  /* 0x000000010f0f3836 */ /* 0x000fc80000000000 */
[----:B------:R-:W-:Y:S02]  /*0c20*/  @P4 VIADD R15, R15, 0x1 ;  /* 0x000000010f0f4836 */ /* 0x000fe40000000000 */
[----:B------:R-:W-:Y:S01]  /*0c30*/  @!P5 VIADD R29, R17, 0x10 ;  /* 0x00000010111dd836 */ /* 0x000fe20000000000 */
[----:B------:R-:W-:-:S04]  /*0c40*/  P2R R24, PR, RZ, 0x40 ;  /* 0x00000040ff187803 */ /* 0x000fc80000000000 */
[----:B0-----:R-:W-:-:S05]  /*0c50*/  @!P5 IADD3 R28, P6, PT, R29, R18, RZ ;  /* 0x000000121d1cd210 */ /* 0x001fca0007fde0ff */
[----:B------:R-:W-:Y:S02]  /*0c60*/  @!P5 IMAD.X R29, RZ, RZ, R19, P6 ;  /* 0x000000ffff1dd224 */ /* 0x000fe400030e0613 */
[----:B------:R-:W-:-:S04]  /*0c70*/  @!P2 VIADD R15, R15, 0x1 ;  /* 0x000000010f0fa836 */ /* 0x000fc80000000000 */
[----:B------:R-:W-:Y:S01]  /*0c80*/  @!P1 VIADD R15, R15, 0x1 ;  /* 0x000000010f0f9836 */ /* 0x000fe20000000000 */
[----:B------:R-:W5:Y:S03]  /*0c90*/  @!P5 LDG.E.U8 R29, desc[UR6][R28.64] ;  /* 0x000000061c1dd981 */ /* 0x000f66000c1e1100 */
[----:B------:R-:W-:Y:S01]  /*0ca0*/  @!P0 VIADD R15, R15, 0x1 ;  /* 0x000000010f0f8836 */ /* 0x000fe20000000000 */
[----:B---3--:R-:W-:Y:S02]  /*0cb0*/  @P4 IADD3 R2, PT, PT, R2, R27, RZ ;  /* 0x0000001b02024210 */ /* 0x008fe40007ffe0ff */
[----:B------:R-:W-:-:S13]  /*0cc0*/  ISETP.GE.U32.OR P4, PT, R10, UR9, !P3 ;  /* 0x000000090a007c0c */ /* 0x000fda000df86470 */
[----:B------:R-:W0:Y:S01]  /*0cd0*/  @!P4 LDC.64 R18, c[0x0][0x380] ;  /* 0x0000e000ff12cb82 */ /* 0x000e220000000a00 */
[----:B------:R-:W-:Y:S01]  /*0ce0*/  @!P2 IMAD.IADD R2, R2, 0x1, R31 ;  /* 0x000000010202a824 */ /* 0x000fe200078e021f */
[----:B------:R-:W-:Y:S01]  /*0cf0*/  ISETP.GE.U32.OR P2, PT, R11, UR9, !P3 ;  /* 0x000000090b007c0c */ /* 0x000fe2000df46470 */
[----:B------:R-:W-:-:S05]  /*0d00*/  @!P4 VIADD R27, R17, 0x11 ;  /* 0x00000011111bc836 */ /* 0x000fca0000000000 */
[----:B0-----:R-:W-:-:S05]  /*0d10*/  @!P4 IADD3 R26, P6, PT, R27, R18, RZ ;  /* 0x000000121b1ac210 */ /* 0x001fca0007fde0ff */
[----:B------:R-:W-:Y:S02]  /*0d20*/  @!P4 IMAD.X R27, RZ, RZ, R19, P6 ;  /* 0x000000ffff1bc224 */ /* 0x000fe400030e0613 */
[----:B------:R-:W0:Y:S01]  /*0d30*/  @!P2 LDC.64 R18, c[0x0][0x380] ;  /* 0x0000e000ff12ab82 */ /* 0x000e220000000a00 */
[----:B----4-:R-:W-:Y:S02]  /*0d40*/  @!P1 IADD3 R2, PT, PT, R2, R21, RZ ;  /* 0x0000001502029210 */ /* 0x010fe40007ffe0ff */
[----:B------:R-:W-:Y:S01]  /*0d50*/  ISETP.GE.U32.OR P1, PT, R13, UR9, !P3 ;  /* 0x000000090d007c0c */ /* 0x000fe2000df26470 */
[----:B------:R-:W-:Y:S01]  /*0d60*/  @!P2 VIADD R31, R17, 0x12 ;  /* 0x00000012111fa836 */ /* 0x000fe20000000000 */
[----:B------:R-:W3:Y:S04]  /*0d70*/  @!P4 LDG.E.U8 R27, desc[UR6][R26.64] ;  /* 0x000000061a1bc981 */ /* 0x000ee8000c1e1100 */
[----:B0-----:R-:W-:-:S05]  /*0d80*/  @!P2 IADD3 R30, P6, PT, R31, R18, RZ ;  /* 0x000000121f1ea210 */ /* 0x001fca0007fde0ff */
[----:B------:R-:W-:Y:S02]  /*0d90*/  @!P2 IMAD.X R31, RZ, RZ, R19, P6 ;  /* 0x000000ffff1fa224 */ /* 0x000fe400030e0613 */
[----:B------:R-:W0:Y:S01]  /*0da0*/  @!P1 LDC.64 R18, c[0x0][0x380] ;  /* 0x0000e000ff129b82 */ /* 0x000e220000000a00 */
[----:B------:R-:W-:Y:S01]  /*0db0*/  ISETP.GE.U32.OR P3, PT, R14, UR9, !P3 ;  /* 0x000000090e007c0c */ /* 0x000fe2000df66470 */
[----:B------:R-:W-:Y:S02]  /*0dc0*/  @!P1 VIADD R21, R17, 0x13 ;  /* 0x0000001311159836 */ /* 0x000fe40000000000 */
[----:B--2---:R-:W-:Y:S01]  /*0dd0*/  @!P0 IMAD.IADD R2, R2, 0x1, R33 ;  /* 0x0000000102028824 */ /* 0x004fe200078e0221 */
[----:B------:R-:W2:Y:S02]  /*0de0*/  @!P2 LDG.E.U8 R31, desc[UR6][R30.64] ;  /* 0x000000061e1fa981 */ /* 0x000ea4000c1e1100 */
[----:B0-----:R-:W-:-:S05]  /*0df0*/  @!P1 IADD3 R20, P6, PT, R21, R18, RZ ;  /* 0x0000001215149210 */ /* 0x001fca0007fde0ff */
[----:B------:R-:W-:Y:S01]  /*0e00*/  @!P1 IMAD.X R21, RZ, RZ, R19, P6 ;  /* 0x000000ffff159224 */ /* 0x000fe200030e0613 */
[----:B------:R-:W-:Y:S01]  /*0e10*/  ISETP.NE.AND P6, PT, R24, RZ, PT ;  /* 0x000000ff1800720c */ /* 0x000fe20003fc5270 */
[----:B------:R-:W0:Y:S01]  /*0e20*/  @!P3 LDC.64 R18, c[0x0][0x380] ;  /* 0x0000e000ff12bb82 */ /* 0x000e220000000a00 */
[----:B------:R-:W-:-:S03]  /*0e30*/  @!P3 IADD3 R25, PT, PT, R17, 0x14, RZ ;  /* 0x000000141119b810 */ /* 0x000fc60007ffe0ff */
[----:B------:R-:W4:Y:S08]  /*0e40*/  @!P1 LDG.E.U8 R21, desc[UR6][R20.64] ;  /* 0x0000000614159981 */ /* 0x000f30000c1e1100 */
[----:B------:R-:W5:Y:S01]  /*0e50*/  @!P6 LDG.E.U8 R35, desc[UR6][R34.64] ;  /* 0x000000062223e981 */ /* 0x000f62000c1e1100 */
[----:B0-----:R-:W-:-:S05]  /*0e60*/  @!P3 IADD3 R18, P0, PT, R25, R18, RZ ;  /* 0x000000121912b210 */ /* 0x001fca0007f1e0ff */
[----:B------:R-:W-:-:S06]  /*0e70*/  @!P3 IMAD.X R19, RZ, RZ, R19, P0 ;  /* 0x000000ffff13b224 */ /* 0x000fcc00000e0613 */
[----:B------:R-:W4:Y:S01]  /*0e80*/  @!P3 LDG.E.U8 R19, desc[UR6][R18.64] ;  /* 0x000000061213b981 */ /* 0x000f22000c1e1100 */
[----:B------:R-:W-:Y:S01]  /*0e90*/  @!P6 VIADD R15, R15, 0x1 ;  /* 0x000000010f0fe836 */ /* 0x000fe20000000000 */
[----:B------:R-:W-:-:S03]  /*0ea0*/  UIADD3 UR4, UPT, UPT, UR4, 0x1, URZ ;  /* 0x0000000104047890 */ /* 0x000fc6000fffe0ff */
[----:B------:R-:W-:Y:S01]  /*0eb0*/  @!P5 VIADD R15, R15, 0x1 ;  /* 0x000000010f0fd836 */ /* 0x000fe20000000000 */
[----:B------:R-:W-:-:S03]  /*0ec0*/  UISETP.NE.AND UP0, UPT, UR4, 0xb, UPT ;  /* 0x0000000b0400788c */ /* 0x000fc6000bf05270 */
[----:B------:R-:W-:-:S04]  /*0ed0*/  @!P4 VIADD R15, R15, 0x1 ;  /* 0x000000010f0fc836 */ /* 0x000fc80000000000 */
[----:B------:R-:W-:-:S04]  /*0ee0*/  @!P2 VIADD R15, R15, 0x1 ;  /* 0x000000010f0fa836 */ /* 0x000fc80000000000 */
[----:B------:R-:W-:Y:S02]  /*0ef0*/  @!P1 VIADD R15, R15, 0x1 ;  /* 0x000000010f0f9836 */ /* 0x000fe40000000000 */
[----:B------:R-:W-:Y:S02]  /*0f00*/  VIADD R16, R16, 0x1 ;  /* 0x0000000110107836 */ /* 0x000fe40000000000 */
[----:B------:R-:W-:Y:S02]  /*0f10*/  VIADD R17, R17, UR9 ;  /* 0x0000000911117c36 */ /* 0x000fe40008000000 */
[----:B------:R-:W-:Y:S02]  /*0f20*/  @!P3 VIADD R15, R15, 0x1 ;  /* 0x000000010f0fb836 */ /* 0x000fe40000000000 */
[----:B-----5:R-:W-:-:S04]  /*0f30*/  @!P6 IMAD.IADD R2, R2, 0x1, R35 ;  /* 0x000000010202e824 */ /* 0x020fc800078e0223 */
[----:B------:R-:W-:-:S04]  /*0f40*/  @!P5 IMAD.IADD R2, R2, 0x1, R29 ;  /* 0x000000010202d824 */ /* 0x000fc800078e021d */
[----:B---3--:R-:W-:-:S04]  /*0f50*/  @!P4 IMAD.IADD R2, R2, 0x1, R27 ;  /* 0x000000010202c824 */ /* 0x008fc800078e021b */
[----:B--2---:R-:W-:-:S05]  /*0f60*/  @!P2 IMAD.IADD R2, R2, 0x1, R31 ;  /* 0x000000010202a824 */ /* 0x004fca00078e021f */
[----:B----4-:R-:W-:-:S05]  /*0f70*/  @!P1 IADD3 R2, PT, PT, R2, R21, RZ ;  /* 0x0000001502029210 */ /* 0x010fca0007ffe0ff */
[----:B------:R-:W-:Y:S01]  /*0f80*/  @!P3 IMAD.IADD R2, R2, 0x1, R19 ;  /* 0x000000010202b824 */ /* 0x000fe200078e0213 */
[----:B------:R-:W-:Y:S06]  /*0f90*/  BRA.U UP0, `(.L_x_0) ;  /* 0xfffffff100c87547 */ /* 0x000fec000b83ffff */
[----:B------:R-:W-:Y:S01]  /*0fa0*/  I2FP.F32.S32 R7, R15 ;  /* 0x0000000f00077245 */ /* 0x000fe20000201400 */
[----:B------:R-:W-:Y:S01]  /*0fb0*/  BSSY.RECONVERGENT B0, `(.L_x_1) ;  /* 0x000000d000007945 */ /* 0x000fe20003800200 */
[----:B------:R-:W-:Y:S02]  /*0fc0*/  I2FP.F32.S32 R2, R2 ;  /* 0x0000000200027245 */ /* 0x000fe40000201400 */
[----:B------:R-:W0:Y:S08]  /*0fd0*/  MUFU.RCP R4, R7 ;  /* 0x0000000700047308 */ /* 0x000e300000001000 */
[----:B------:R-:W1:Y:S01]  /*0fe0*/  FCHK P0, R2, R7 ;  /* 0x0000000702007302 */ /* 0x000e620000000000 */
[----:B0-----:R-:W-:-:S04]  /*0ff0*/  FFMA R5, -R7, R4, 1 ;  /* 0x3f80000007057423 */ /* 0x001fc80000000104 */
[----:B------:R-:W-:-:S04]  /*1000*/  FFMA R5, R4, R5, R4 ;  /* 0x0000000504057223 */ /* 0x000fc80000000004 */
[----:B------:R-:W-:-:S04]  /*1010*/  FFMA R4, R2, R5, RZ ;  /* 0x0000000502047223 */ /* 0x000fc800000000ff */
[----:B------:R-:W-:-:S04]  /*1020*/  FFMA R6, -R7, R4, R2 ;  /* 0x0000000407067223 */ /* 0x000fc80000000102 */
[----:B------:R-:W-:Y:S01]  /*1030*/  FFMA R4, R5, R6, R4 ;  /* 0x0000000605047223 */ /* 0x000fe20000000004 */
[----:B-1----:R-:W-:Y:S06]  /*1040*/  @!P0 BRA `(.L_x_2) ;  /* 0x00000000000c8947 */ /* 0x002fec0003800000 */
[----:B------:R-:W-:-:S07]  /*1050*/  MOV R4, 0x1070 ;  /* 0x0000107000047802 */ /* 0x000fce0000000f00 */
[----:B------:R-:W-:Y:S05]  /*1060*/  CALL.REL.NOINC `($__internal_0_$__cuda_sm3x_div_rn_noftz_f32_slowpath) ;  /* 0x0000000000287944 */ /* 0x000fea0003c00000 */
[----:B------:R-:W-:-:S07]  /*1070*/  IMAD.MOV.U32 R4, RZ, RZ, R6 ;  /* 0x000000ffff047224 */ /* 0x000fce00078e0006 */
.L_x_2:
[----:B------:R-:W-:Y:S05]  /*1080*/  BSYNC.RECONVERGENT B0 ;  /* 0x0000000000007941 */ /* 0x000fea0003800200 */
.L_x_1:
[----:B------:R-:W0:Y:S01]  /*1090*/  LDCU UR8, c[0x0][0x390] ;  /* 0x00007200ff0877ac */ /* 0x000e220008000800 */
[----:B------:R-:W1:Y:S01]  /*10a0*/  F2I.U32.TRUNC.NTZ R5, R4 ;  /* 0x0000000400057305 */ /* 0x000e62000020f000 */
[----:B------:R-:W2:Y:S01]  /*10b0*/  LDCU.64 UR4, c[0x0][0x388] ;  /* 0x00007100ff0477ac */ /* 0x000ea20008000a00 */
[----:B0-----:R-:W-:-:S05]  /*10c0*/  IMAD R3, R0, UR8, R3 ;  /* 0x0000000800037c24 */ /* 0x001fca000f8e0203 */
[----:B--2---:R-:W-:-:S05]  /*10d0*/  IADD3 R2, P0, PT, R3, UR4, RZ ;  /* 0x0000000403027c10 */ /* 0x004fca000ff1e0ff */
[----:B------:R-:W-:-:S05]  /*10e0*/  IMAD.X R3, RZ, RZ, UR5, P0 ;  /* 0x00000005ff037e24 */ /* 0x000fca00080e06ff */
[----:B-1----:R-:W-:Y:S01]  /*10f0*/  STG.E.U8 desc[UR6][R2.64], R5 ;  /* 0x0000000502007986 */ /* 0x002fe2000c101106 */
[----:B------:R-:W-:Y:S05]  /*1100*/  EXIT ;  /* 0x000000000000794d */ /* 0x000fea0003800000 */
        .weak           $__internal_0_$__cuda_sm3x_div_rn_noftz_f32_slowpath
        .type           $__internal_0_$__cuda_sm3x_div_rn_noftz_f32_slowpath,@function
        .size           $__internal_0_$__cuda_sm3x_div_rn_noftz_f32_slowpath,(.L_x_16 - $__internal_0_$__cuda_sm3x_div_rn_noftz_f32_slowpath)
$__internal_0_$__cuda_sm3x_div_rn_noftz_f32_slowpath:
[----:B------:R-:W-:Y:S01]  /*1110*/  SHF.R.U32.HI R6, RZ, 0x17, R7 ;  /* 0x00000017ff067819 */ /* 0x000fe20000011607 */
[----:B------:R-:W-:Y:S01]  /*1120*/  BSSY.RECONVERGENT B1, `(.L_x_3) ;  /* 0x0000064000017945 */ /* 0x000fe20003800200 */
[--C-:B------:R-:W-:Y:S02]  /*1130*/  SHF.R.U32.HI R5, RZ, 0x17, R2.reuse ;  /* 0x00000017ff057819 */ /* 0x100fe40000011602 */
[----:B------:R-:W-:Y:S01]  /*1140*/  LOP3.LUT R12, R6, 0xff, RZ, 0xc0, !PT ;  /* 0x000000ff060c7812 */ /* 0x000fe200078ec0ff */
[----:B------:R-:W-:Y:S01]  /*1150*/  IMAD.MOV.U32 R6, RZ, RZ, R2 ;  /* 0x000000ffff067224 */ /* 0x000fe200078e0002 */
[----:B------:R-:W-:-:S03]  /*1160*/  LOP3.LUT R10, R5, 0xff, RZ, 0xc0, !PT ;  /* 0x000000ff050a7812 */ /* 0x000fc600078ec0ff */
[----:B------:R-:W-:Y:S01]  /*1170*/  VIADD R11, R12, 0xffffffff ;  /* 0xffffffff0c0b7836 */ /* 0x000fe20000000000 */
[----:B------:R-:W-:-:S04]  /*1180*/  IADD3 R9, PT, PT, R10, -0x1, RZ ;  /* 0xffffffff0a097810 */ /* 0x000fc80007ffe0ff */
[----:B------:R-:W-:-:S04]  /*1190*/  ISETP.GT.U32.AND P0, PT, R11, 0xfd, PT ;  /* 0x000000fd0b00780c */ /* 0x000fc80003f04070 */
[----:B------:R-:W-:-:S13]  /*11a0*/  ISETP.GT.U32.OR P0, PT, R9, 0xfd, P0 ;  /* 0x000000fd0900780c */ /* 0x000fda0000704470 */
[----:B------:R-:W-:Y:S01]  /*11b0*/  @!P0 IMAD.MOV.U32 R8, RZ, RZ, RZ ;  /* 0x000000ffff088224 */ /* 0x000fe200078e00ff */
[----:B------:R-:W-:Y:S06]  /*11c0*/  @!P0 BRA `(.L_x_4) ;  /* 0x0000000000608947 */ /* 0x000fec0003800000 */
[----:B------:R-:W-:Y:S01]  /*11d0*/  FSETP.GTU.FTZ.AND P0, PT, |R2|, +INF , PT ;  /* 0x7f8000000200780b */ /* 0x000fe20003f1c200 */
[----:B------:R-:W-:Y:S01]  /*11e0*/  IMAD.MOV.U32 R5, RZ, RZ, R7 ;  /* 0x000000ffff057224 */ /* 0x000fe200078e0007 */
[----:B------:R-:W-:-:S04]  /*11f0*/  FSETP.GTU.FTZ.AND P1, PT, |R7|, +INF , PT ;  /* 0x7f8000000700780b */ /* 0x000fc80003f3c200 */
[----:B------:R-:W-:-:S13]  /*1200*/  PLOP3.LUT P0, PT, P0, P1, PT, 0xf8, 0x8f ;  /* 0x00000000008f781c */ /* 0x000fda0000703f70 */
[----:B------:R-:W-:Y:S05]  /*1210*/  @P0 BRA `(.L_x_5) ;  /* 0x00000004004c0947 */ /* 0x000fea0003800000 */
[----:B------:R-:W-:-:S13]  /*1220*/  LOP3.LUT P0, RZ, R7, 0x7fffffff, R6, 0xc8, !PT ;  /* 0x7fffffff07ff7812 */ /* 0x000fda000780c806 */
[----:B------:R-:W-:Y:S05]  /*1230*/  @!P0 BRA `(.L_x_6) ;  /* 0x00000004003c8947 */ /* 0x000fea0003800000 */
[C---:B------:R-:W-:Y:S02]  /*1240*/  FSETP.NEU.FTZ.AND P0, PT, |R2|.reuse, +INF , PT ;  /* 0x7f8000000200780b */ /* 0x040fe40003f1d200 */
[----:B------:R-:W-:Y:S02]  /*1250*/  FSETP.NEU.FTZ.AND P2, PT, |R5|, +INF , PT ;  /* 0x7f8000000500780b */ /* 0x000fe40003f5d200 */
[----:B------:R-:W-:-:S11]  /*1260*/  FSETP.NEU.FTZ.AND P1, PT, |R2|, +INF , PT ;  /* 0x7f8000000200780b */ /* 0x000fd60003f3d200 */
[----:B------:R-:W-:Y:S05]  /*1270*/  @!P2 BRA !P0, `(.L_x_6) ;  /* 0x00000004002ca947 */ /* 0x000fea0004000000 */
[----:B------:R-:W-:-:S04]  /*1280*/  LOP3.LUT P0, RZ, R6, 0x7fffffff, RZ, 0xc0, !PT ;  /* 0x7fffffff06ff7812 */ /* 0x000fc8000780c0ff */
[----:B------:R-:W-:-:S13]  /*1290*/  PLOP3.LUT P0, PT, P2, P0, PT, 0x2f, 0xf2 ;  /* 0x0000000000f2781c */ /* 0x000fda0001700577 */
[----:B------:R-:W-:Y:S05]  /*12a0*/  @P0 BRA `(.L_x_7) ;  /* 0x0000000400180947 */ /* 0x000fea0003800000 */
[----:B------:R-:W-:-:S04]  /*12b0*/  LOP3.LUT P0, RZ, R7, 0x7fffffff, RZ, 0xc0, !PT ;  /* 0x7fffffff07ff7812 */ /* 0x000fc8000780c0ff */
[----:B------:R-:W-:-:S13]  /*12c0*/  PLOP3.LUT P0, PT, P1, P0, PT, 0x2f, 0xf2 ;  /* 0x0000000000f2781c */ /* 0x000fda0000f00577 */
[----:B------:R-:W-:Y:S05]  /*12d0*/  @P0 BRA `(.L_x_8) ;  /* 0x0000000400000947 */ /* 0x000fea0003800000 */
[----:B------:R-:W-:Y:S02]  /*12e0*/  ISETP.GE.AND P0, PT, R9, RZ, PT ;  /* 0x000000ff0900720c */ /* 0x000fe40003f06270 */
[----:B------:R-:W-:-:S11]  /*12f0*/  ISETP.GE.AND P1, PT, R11, RZ, PT ;  /* 0x000000ff0b00720c */ /* 0x000fd60003f26270 */
[----:B------:R-:W-:Y:S02]  /*1300*/  @P0 IMAD.MOV.U32 R8, RZ, RZ, RZ ;  /* 0x000000ffff080224 */ /* 0x000fe400078e00ff */
[----:B------:R-:W-:Y:S01]  /*1310*/  @!P0 FFMA R6, R2, 1.84467440737095516160e+19, RZ ;  /* 0x5f80000002068823 */ /* 0x000fe200000000ff */
[----:B------:R-:W-:Y:S02]  /*1320*/  @!P0 IMAD.MOV.U32 R8, RZ, RZ, -0x40 ;  /* 0xffffffc0ff088424 */ /* 0x000fe400078e00ff */
[----:B------:R-:W-:Y:S02]  /*1330*/  @!P1 FFMA R7, R5, 1.84467440737095516160e+19, RZ ;  /* 0x5f80000005079823 */ /* 0x000fe400000000ff */
[----:B------:R-:W-:-:S07]  /*1340*/  @!P1 VIADD R8, R8, 0x40 ;  /* 0x0000004008089836 */ /* 0x000fce0000000000 */
.L_x_4:
[----:B------:R-:W-:Y:S01]  /*1350*/  LEA R2, R12, 0xc0800000, 0x17 ;  /* 0xc08000000c027811 */ /* 0x000fe200078eb8ff */
[----:B------:R-:W-:Y:S01]  /*1360*/  VIADD R5, R10, 0xffffff81 ;  /* 0xffffff810a057836 */ /* 0x000fe20000000000 */
[----:B------:R-:W-:Y:S03]  /*1370*/  BSSY.RECONVERGENT B2, `(.L_x_9) ;  /* 0x0000035000027945 */ /* 0x000fe60003800200 */
[----:B------:R-:W-:Y:S02]  /*1380*/  IMAD.IADD R7, R7, 0x1, -R2 ;  /* 0x0000000107077824 */ /* 0x000fe400078e0a02 */
[C---:B------:R-:W-:Y:S01]  /*1390*/  IMAD R2, R5.reuse, -0x800000, R6 ;  /* 0xff80000005027824 */ /* 0x040fe200078e0206 */
[----:B------:R-:W-:Y:S01]  /*13a0*/  IADD3 R5, PT, PT, R5, 0x7f, -R12 ;  /* 0x0000007f05057810 */ /* 0x000fe20007ffe80c */
[----:B------:R-:W0:Y:S01]  /*13b0*/  MUFU.RCP R9, R7 ;  /* 0x0000000700097308 */ /* 0x000e220000001000 */
[----:B------:R-:W-:-:S02]  /*13c0*/  FADD.FTZ R11, -R7, -RZ ;  /* 0x800000ff070b7221 */ /* 0x000fc40000010100 */
[----:B------:R-:W-:Y:S02]  /*13d0*/  IADD3 R5, PT, PT, R5, R8, RZ ;  /* 0x0000000805057210 */ /* 0x000fe40007ffe0ff */
[----:B0-----:R-:W-:-:S04]  /*13e0*/  FFMA R10, R9, R11, 1 ;  /* 0x3f800000090a7423 */ /* 0x001fc8000000000b */
[----:B------:R-:W-:-:S04]  /*13f0*/  FFMA R13, R9, R10, R9 ;  /* 0x0000000a090d7223 */ /* 0x000fc80000000009 */
[----:B------:R-:W-:-:S04]  /*1400*/  FFMA R6, R2, R13, RZ ;  /* 0x0000000d02067223 */ /* 0x000fc800000000ff */
[----:B------:R-:W-:-:S04]  /*1410*/  FFMA R9, R11, R6, R2 ;  /* 0x000000060b097223 */ /* 0x000fc80000000002 */
[----:B------:R-:W-:-:S04]  /*1420*/  FFMA R10, R13, R9, R6 ;  /* 0x000000090d0a7223 */ /* 0x000fc80000000006 */
[----:B------:R-:W-:-:S04]  /*1430*/  FFMA R11, R11, R10, R2 ;  /* 0x0000000a0b0b7223 */ /* 0x000fc80000000002 */
[----:B------:R-:W-:-:S05]  /*1440*/  FFMA R6, R13, R11, R10 ;  /* 0x0000000b0d067223 */ /* 0x000fca000000000a */
[----:B------:R-:W-:-:S04]  /*1450*/  SHF.R.U32.HI R2, RZ, 0x17, R6 ;  /* 0x00000017ff027819 */ /* 0x000fc80000011606 */
[----:B------:R-:W-:-:S05]  /*1460*/  LOP3.LUT R2, R2, 0xff, RZ, 0xc0, !PT ;  /* 0x000000ff02027812 */ /* 0x000fca00078ec0ff */
[----:B------:R-:W-:-:S04]  /*1470*/  IMAD.IADD R9, R2, 0x1, R5 ;  /* 0x0000000102097824 */ /* 0x000fc800078e0205 */
[----:B------:R-:W-:-:S05]  /*1480*/  VIADD R2, R9, 0xffffffff ;  /* 0xffffffff09027836 */ /* 0x000fca0000000000 */
[----:B------:R-:W-:-:S13]  /*1490*/  ISETP.GE.U32.AND P0, PT, R2, 0xfe, PT ;  /* 0x000000fe0200780c */ /* 0x000fda0003f06070 */
[----:B------:R-:W-:Y:S05]  /*14a0*/  @!P0 BRA `(.L_x_10) ;  /* 0x0000000000808947 */ /* 0x000fea0003800000 */
[----:B------:R-:W-:-:S13]  /*14b0*/  ISETP.GT.AND P0, PT, R9, 0xfe, PT ;  /* 0x000000fe0900780c */ /* 0x000fda0003f04270 */
[----:B------:R-:W-:Y:S05]  /*14c0*/  @P0 BRA `(.L_x_11) ;  /* 0x00000000006c0947 */ /* 0x000fea0003800000 */
[----:B------:R-:W-:-:S13]  /*14d0*/  ISETP.GE.AND P0, PT, R9, 0x1, PT ;  /* 0x000000010900780c */ /* 0x000fda0003f06270 */
[----:B------:R-:W-:Y:S05]  /*14e0*/  @P0 BRA `(.L_x_12) ;  /* 0x0000000000740947 */ /* 0x000fea0003800000 */
[----:B------:R-:W-:Y:S02]  /*14f0*/  ISETP.GE.AND P0, PT, R9, -0x18, PT ;  /* 0xffffffe80900780c */ /* 0x000fe40003f06270 */
[----:B------:R-:W-:-:S11]  /*1500*/  LOP3.LUT R6, R6, 0x80000000, RZ, 0xc0, !PT ;  /* 0x8000000006067812 */ /* 0x000fd600078ec0ff */
[----:B------:R-:W-:Y:S05]  /*1510*/  @!P0 BRA `(.L_x_12) ;  /* 0x0000000000688947 */ /* 0x000fea0003800000 */
[-CC-:B------:R-:W-:Y:S01]  /*1520*/  FFMA.RZ R2, R13, R11.reuse, R10.reuse ;  /* 0x0000000b0d027223 */ /* 0x180fe2000000c00a */
[----:B------:R-:W-:Y:S02]  /*1530*/  VIADD R8, R9, 0x20 ;  /* 0x0000002009087836 */ /* 0x000fe40000000000 */
[-CC-:B------:R-:W-:Y:S01]  /*1540*/  FFMA.RM R5, R13, R11.reuse, R10.reuse ;  /* 0x0000000b0d057223 */ /* 0x180fe2000000400a */
[----:B------:R-:W-:Y:S02]  /*1550*/  ISETP.NE.AND P2, PT, R9, RZ, PT ;  /* 0x000000ff0900720c */ /* 0x000fe40003f45270 */
[----:B------:R-:W-:Y:S01]  /*1560*/  LOP3.LUT R7, R2, 0x7fffff, RZ, 0xc0, !PT ;  /* 0x007fffff02077812 */ /* 0x000fe200078ec0ff */
[----:B------:R-:W-:Y:S01]  /*1570*/  FFMA.RP R2, R13, R11, R10 ;  /* 0x0000000b0d027223 */ /* 0x000fe2000000800a */
[----:B------:R-:W-:Y:S01]  /*1580*/  ISETP.NE.AND P1, PT, R9, RZ, PT ;  /* 0x000000ff0900720c */ /* 0x000fe20003f25270 */
[----:B------:R-:W-:Y:S01]  /*1590*/  IMAD.MOV R9, RZ, RZ, -R9 ;  /* 0x000000ffff097224 */ /* 0x000fe200078e0a09 */
[----:B------:R-:W-:-:S02]  /*15a0*/  LOP3.LUT R7, R7, 0x800000, RZ, 0xfc, !PT ;  /* 0x0080000007077812 */ /* 0x000fc400078efcff */
[----:B------:R-:W-:Y:S02]  /*15b0*/  FSETP.NEU.FTZ.AND P0, PT, R2, R5, PT ;  /* 0x000000050200720b */ /* 0x000fe40003f1d000 */
[----:B------:R-:W-:Y:S02]  /*15c0*/  SHF.L.U32 R8, R7, R8, RZ ;  /* 0x0000000807087219 */ /* 0x000fe400000006ff */
[----:B------:R-:W-:Y:S02]  /*15d0*/  SEL R2, R9, RZ, P2 ;  /* 0x000000ff09027207 */ /* 0x000fe40001000000 */
[----:B------:R-:W-:Y:S02]  /*15e0*/  ISETP.NE.AND P1, PT, R8, RZ, P1 ;  /* 0x000000ff0800720c */ /* 0x000fe40000f25270 */
[----:B------:R-:W-:Y:S02]  /*15f0*/  SHF.R.U32.HI R2, RZ, R2, R7 ;  /* 0x00000002ff027219 */ /* 0x000fe40000011607 */
[----:B------:R-:W-:-:S02]  /*1600*/  PLOP3.LUT P0, PT, P0, P1, PT, 0xf8, 0x8f ;  /* 0x00000000008f781c */ /* 0x000fc40000703f70 */
[----:B------:R-:W-:Y:S02]  /*1610*/  SHF.R.U32.HI R8, RZ, 0x1, R2 ;  /* 0x00000001ff087819 */ /* 0x000fe40000011602 */
[----:B------:R-:W-:-:S04]  /*1620*/  SEL R5, RZ, 0x1, !P0 ;  /* 0x00000001ff057807 */ /* 0x000fc80004000000 */
[----:B------:R-:W-:-:S04]  /*1630*/  LOP3.LUT R5, R5, 0x1, R8, 0xf8, !PT ;  /* 0x0000000105057812 */ /* 0x000fc800078ef808 */
[----:B------:R-:W-:-:S05]  /*1640*/  LOP3.LUT R5, R5, R2, RZ, 0xc0, !PT ;  /* 0x0000000205057212 */ /* 0x000fca00078ec0ff */
[----:B------:R-:W-:-:S05]  /*1650*/  IMAD.IADD R5, R8, 0x1, R5 ;  /* 0x0000000108057824 */ /* 0x000fca00078e0205 */
[----:B------:R-:W-:Y:S01]  /*1660*/  LOP3.LUT R6, R5, R6, RZ, 0xfc, !PT ;  /* 0x0000000605067212 */ /* 0x000fe200078efcff */
[----:B------:R-:W-:Y:S06]  /*1670*/  BRA `(.L_x_12) ;  /* 0x0000000000107947 */ /* 0x000fec0003800000 */
.L_x_11:
[----:B------:R-:W-:-:S04]  /*1680*/  LOP3.LUT R6, R6, 0x80000000, RZ, 0xc0, !PT ;  /* 0x8000000006067812 */ /* 0x000fc800078ec0ff */
[----:B------:R-:W-:Y:S01]  /*1690*/  LOP3.LUT R6, R6, 0x7f800000, RZ, 0xfc, !PT ;  /* 0x7f80000006067812 */ /* 0x000fe200078efcff */
[----:B------:R-:W-:Y:S06]  /*16a0*/  BRA `(.L_x_12) ;  /* 0x0000000000047947 */ /* 0x000fec0003800000 */
.L_x_10:
[----:B------:R-:W-:-:S07]  /*16b0*/  IMAD R6, R5, 0x800000, R6 ;  /* 0x0080000005067824 */ /* 0x000fce00078e0206 */
.L_x_12:
[----:B------:R-:W-:Y:S05]  /*16c0*/  BSYNC.RECONVERGENT B2 ;  /* 0x0000000000027941 */ /* 0x000fea0003800200 */
.L_x_9:
[----:B------:R-:W-:Y:S05]  /*16d0*/  BRA `(.L_x_13) ;  /* 0x0000000000207947 */ /* 0x000fea0003800000 */
.L_x_8:
[----:B------:R-:W-:-:S04]  /*16e0*/  LOP3.LUT R6, R7, 0x80000000, R6, 0x48, !PT ;  /* 0x8000000007067812 */ /* 0x000fc800078e4806 */
[----:B------:R-:W-:Y:S01]  /*16f0*/  LOP3.LUT R6, R6, 0x7f800000, RZ, 0xfc, !PT ;  /* 0x7f80000006067812 */ /* 0x000fe200078efcff */
[----:B------:R-:W-:Y:S06]  /*1700*/  BRA `(.L_x_13) ;  /* 0x0000000000147947 */ /* 0x000fec0003800000 */
.L_x_7:
[----:B------:R-:W-:Y:S01]  /*1710*/  LOP3.LUT R6, R7, 0x80000000, R6, 0x48, !PT ;  /* 0x8000000007067812 */ /* 0x000fe200078e4806 */
[----:B------:R-:W-:Y:S06]  /*1720*/  BRA `(.L_x_13) ;  /* 0x00000000000c7947 */ /* 0x000fec0003800000 */
.L_x_6:
[----:B------:R-:W0:Y:S01]  /*1730*/  MUFU.RSQ R6, -QNAN ;  /* 0xffc0000000067908 */ /* 0x000e220000001400 */
[----:B------:R-:W-:Y:S05]  /*1740*/  BRA `(.L_x_13) ;  /* 0x0000000000047947 */ /* 0x000fea0003800000 */
.L_x_5:
[----:B------:R-:W-:-:S07]  /*1750*/  FADD.FTZ R6, R2, R5 ;  /* 0x0000000502067221 */ /* 0x000fce0000010000 */
.L_x_13:
[----:B------:R-:W-:Y:S05]  /*1760*/  BSYNC.RECONVERGENT B1 ;  /* 0x0000000000017941 */ /* 0x000fea0003800200 */
.L_x_3:
[----:B------:R-:W-:-:S04]  /*1770*/  IMAD.MOV.U32 R5, RZ, RZ, 0x0 ;  /* 0x00000000ff057424 */ /* 0x000fc800078e00ff */
[----:B0-----:R-:W-:Y:S05]  /*1780*/  RET.REL.NODEC R4 `(_Z10blurKernelPhS_jj) ;  /* 0xffffffe8041c7950 */ /* 0x001fea0003c3ffff */
.L_x_14:
[----:B------:R-:W-:-:S00]  /*1790*/  BRA `(.L_x_14) ;  /* 0xfffffffc00fc7947 */ /* 0x000fc0000383ffff */
[----:B------:R-:W-:-:S00]  /*17a0*/  NOP ;  /* 0x0000000000007918 */ /* 0x000fc00000000000 */
        /* <DEDUP_REMOVED lines=13> */
.L_x_16:


//--------------------- .text._Z14rgb2grayKernelPhS_jj --------------------------
	.section	.text._Z14rgb2grayKernelPhS_jj,"ax",@progbits
	.align	128
        .global         _Z14rgb2grayKernelPhS_jj
        .type           _Z14rgb2grayKernelPhS_jj,@function
        .size           _Z14rgb2grayKernelPhS_jj,(.L_x_18 - _Z14rgb2grayKernelPhS_jj)
        .other          _Z14rgb2grayKernelPhS_jj,@"STO_CUDA_ENTRY STV_DEFAULT"
_Z14rgb2grayKernelPhS_jj:
.text._Z14rgb2grayKernelPhS_jj:
[----:B------:R-:W-:Y:S01]  /*0000*/  LDC R1, c[0x0][0x37c] ;  /* 0x0000df00ff017b82 */ /* 0x000fe20000000800 */
[----:B------:R-:W0:Y:S07]  /*0010*/  S2R R2, SR_TID.Y ;  /* 0x0000000000027919 */ /* 0x000e2e0000002200 */
[----:B------:R-:W1:Y:S01]  /*0020*/  LDC R0, c[0x0][0x360] ;  /* 0x0000d800ff007b82 */ /* 0x000e620000000800 */
[----:B------:R-:W2:Y:S01]  /*0030*/  LDCU.64 UR6, c[0x0][0x390] ;  /* 0x00007200ff0677ac */ /* 0x000ea20008000a00 */
[----:B------:R-:W1:Y:S06]  /*0040*/  S2R R5, SR_TID.X ;  /* 0x0000000000057919 */ /* 0x000e6c0000002100 */
[----:B------:R-:W0:Y:S08]  /*0050*/  S2UR UR5, SR_CTAID.Y ;  /* 0x00000000000579c3 */ /* 0x000e300000002600 */
[----:B------:R-:W0:Y:S08]  /*0060*/  LDC R3, c[0x0][0x364] ;  /* 0x0000d900ff037b82 */ /* 0x000e300000000800 */
[----:B------:R-:W1:Y:S01]  /*0070*/  S2UR UR4, SR_CTAID.X ;  /* 0x00000000000479c3 */ /* 0x000e620000002500 */
[----:B0-----:R-:W-:-:S05]  /*0080*/  IMAD R3, R3, UR5, R2 ;  /* 0x0000000503037c24 */ /* 0x001fca000f8e0202 */
[----:B--2---:R-:W-:Y:S01]  /*0090*/  ISETP.GE.U32.AND P0, PT, R3, UR6, PT ;  /* 0x0000000603007c0c */ /* 0x004fe2000bf06070 */
[----:B-1----:R-:W-:-:S05]  /*00a0*/  IMAD R0, R0, UR4, R5 ;  /* 0x0000000400007c24 */ /* 0x002fca000f8e0205 */
[----:B------:R-:W-:-:S13]  /*00b0*/  ISETP.GE.U32.OR P0, PT, R0, UR7, P0 ;  /* 0x0000000700007c0c */ /* 0x000fda0008706470 */
[----:B------:R-:W-:Y:S05]  /*00c0*/  @P0 EXIT ;  /* 0x000000000000094d */ /* 0x000fea0003800000 */
[----:B------:R-:W0:Y:S01]  /*00d0*/  LDCU.128 UR8, c[0x0][0x380] ;  /* 0x00007000ff0877ac */ /* 0x000e220008000c00 */
[----:B------:R-:W-:Y:S01]  /*00e0*/  IMAD R0, R0, UR6, R3 ;  /* 0x0000000600007c24 */ /* 0x000fe2000f8e0203 */
[----:B------:R-:W1:Y:S03]  /*00f0*/  LDCU.64 UR4, c[0x0][0x358] ;  /* 0x00006b00ff0477ac */ /* 0x000e660008000a00 */
[----:B------:R-:W-:-:S04]  /*0100*/  IMAD R2, R0, 0x3, RZ ;  /* 0x0000000300027824 */ /* 0x000fc800078e02ff */
[----:B------:R-:W-:-:S05]  /*0110*/  VIADD R6, R2, 0x1 ;  /* 0x0000000102067836 */ /* 0x000fca0000000000 */
[----:B0-----:R-:W-:-:S05]  /*0120*/  IADD3 R6, P0, PT, R6, UR8, RZ ;  /* 0x0000000806067c10 */ /* 0x001fca000ff1e0ff */
[----:B------:R-:W-:Y:S01]  /*0130*/  IMAD.X R7, RZ, RZ, UR9, P0 ;  /* 0x00000009ff077e24 */ /* 0x000fe200080e06ff */
[----:B------:R-:W-:-:S04]  /*0140*/  IADD3 R8, P0, PT, R2, UR8, RZ ;  /* 0x0000000802087c10 */ /* 0x000fc8000ff1e0ff */
[----:B-1----:R-:W2:Y:S01]  /*0150*/  LDG.E.U8 R12, desc[UR4][R6.64] ;  /* 0x00000004060c7981 */ /* 0x002ea2000c1e1100 */
[----:B------:R-:W-:Y:S01]  /*0160*/  IADD3 R2, PT, PT, R2, 0x2, RZ ;  /* 0x0000000202027810 */ /* 0x000fe20007ffe0ff */
[----:B------:R-:W-:-:S03]  /*0170*/  IMAD.X R9, RZ, RZ, UR9, P0 ;  /* 0x00000009ff097e24 */ /* 0x000fc600080e06ff */
[----:B------:R-:W-:Y:S02]  /*0180*/  IADD3 R10, P0, PT, R2, UR8, RZ ;  /* 0x00000008020a7c10 */ /* 0x000fe4000ff1e0ff */
[----:B------:R-:W3:Y:S02]  /*0190*/  LDG.E.U8 R8, desc[UR4][R8.64] ;  /* 0x0000000408087981 */ /* 0x000ee4000c1e1100 */
[----:B------:R-:W-:-:S05]  /*01a0*/  IADD3.X R11, PT, PT, RZ, UR9, RZ, P0, !PT ;  /* 0x00000009ff0b7c10 */ /* 0x000fca00087fe4ff */
[----:B------:R-:W4:Y:S01]  /*01b0*/  LDG.E.U8 R10, desc[UR4][R10.64] ;  /* 0x000000040a0a7981 */ /* 0x000f22000c1e1100 */
[----:B------:R-:W-:Y:S01]  /*01c0*/  UMOV UR8, 0x39581062 ;  /* 0x3958106200087882 */ /* 0x000fe20000000000 */
[----:B------:R-:W-:Y:S01]  /*01d0*/  UMOV UR9, 0x3fe2c8b4 ;  /* 0x3fe2c8b400097882 */ /* 0x000fe20000000000 */
[----:B--2---:R-:W0:Y:S08]  /*01e0*/  I2F.F64.U16 R4, R12 ;  /* 0x0000000c00047312 */ /* 0x004e300000101800 */
[----:B---3--:R-:W1:Y:S01]  /*01f0*/  I2F.F64.U16 R2, R8 ;  /* 0x0000000800027312 */ /* 0x008e620000101800 */
[----:B0-----:R-:W-:-:S07]  /*0200*/  DMUL R4, R4, UR8 ;  /* 0x0000000804047c28 */ /* 0x001fce0008000000 */
[----:B----4-:R-:W0:Y:S01]  /*0210*/  I2F.F64.U16 R6, R10 ;  /* 0x0000000a00067312 */ /* 0x010e220000101800 */
[----:B------:R-:W-:Y:S01]  /*0220*/  UMOV UR8, 0xe5604189 ;  /* 0xe560418900087882 */ /* 0x000fe20000000000 */
[----:B------:R-:W-:Y:S02]  /*0230*/  UMOV UR9, 0x3fd322d0 ;  /* 0x3fd322d000097882 */ /* 0x000fe40000000000 */
[----:B-1----:R-:W-:Y:S01]  /*0240*/  DFMA R2, R2, UR8, R4 ;  /* 0x0000000802027c2b */ /* 0x002fe20008000004 */
[----:B------:R-:W-:Y:S01]  /*0250*/  UMOV UR8, 0x9fbe76c9 ;  /* 0x9fbe76c900087882 */ /* 0x000fe20000000000 */
[----:B------:R-:W-:Y:S01]  /*0260*/  UMOV UR9, 0x3fbd2f1a ;  /* 0x3fbd2f1a00097882 */ /* 0x000fe20000000000 */
[----:B------:R-:W-:-:S05]  /*0270*/  IADD3 R4, P0, PT, R0, UR10, RZ ;  /* 0x0000000a00047c10 */ /* 0x000fca000ff1e0ff */
[----:B0-----:R-:W-:Y:S01]  /*0280*/  DFMA R2, R6, UR8, R2 ;  /* 0x0000000806027c2b */ /* 0x001fe20008000002 */
[----:B------:R-:W-:-:S09]  /*0290*/  IMAD.X R5, RZ, RZ, UR11, P0 ;  /* 0x0000000bff057e24 */ /* 0x000fd200080e06ff */
[----:B------:R-:W0:Y:S02]  /*02a0*/  F2I.U32.F64.TRUNC R3, R2 ;  /* 0x0000000200037311 */ /* 0x000e24000030d000 */
[----:B0-----:R-:W-:Y:S01]  /*02b0*/  STG.E.U8 desc[UR4][R4.64], R3 ;  /* 0x0000000304007986 */ /* 0x001fe2000c101104 */
[----:B------:R-:W-:Y:S05]  /*02c0*/  EXIT ;  /* 0x000000000000794d */ /* 0x000fea0003800000 */
.L_x_15:
        /* <DEDUP_REMOVED lines=11> */
.L_x_18:


//--------------------- .nv.shared.reserved.0     --------------------------
	.section	.nv.shared.reserved.0,"aw",@nobits
	.weak		__nv_reservedSMEM_offset_0_alias
	.size		__nv_reservedSMEM_offset_0_alias, 0, 64
	.other		__nv_reservedSMEM_offset_0_alias,@"STO_CUDA_RESERVED_SHARED STV_DEFAULT"
__nv_reservedSMEM_offset_0_alias:
	.zero		0
	.zero		64


//--------------------- .nv.constant0._Z10blurKernelPhS_jj --------------------------
	.section	.nv.constant0._Z10blurKernelPhS_jj,"a",@progbits
	.sectionflags	@""
	.align	4
.nv.constant0._Z10blurKernelPhS_jj:
	.zero		920


//--------------------- .nv.constant0._Z14rgb2grayKernelPhS_jj --------------------------
	.section	.nv.constant0._Z14rgb2grayKernelPhS_jj,"a",@progbits
	.sectionflags	@""
	.align	4
.nv.constant0._Z14rgb2grayKernelPhS_jj:
	.zero		920


//--------------------- SYMBOLS --------------------------

	.type		.nv.reservedSmem.offset0,@object
	.size		.nv.reservedSmem.offset0,0x4
